// auto-generated by cutlass_sweep.gemm — config: {"arch": "sm_100", "cluster_m": 1, "cluster_n": 1, "cublas_kernel_name": "_Z20magma_sgemmEx_kernelIf6__halfS0_Lb0ELb0ELi6ELi3ELi5ELi3ELi3EEviii13BatchedTensoriS1_iS1_iS1_iiiPKT_S4_S2_S2_i18cublasLtEpilogue_tiPKvl", "dtype": "fp16", "dtype_b": "fp16", "dtype_c_cpp": "cutlass::half_t", "layout": "nn", "stages": 0, "tile_k": 32, "tile_m": 64, "tile_n": 8}
#include "cutlass/cutlass.h"
#include "cutlass/gemm/collective/collective_builder.hpp"
#include "cutlass/gemm/device/gemm_universal_adapter.h"
#include "cutlass/gemm/kernel/gemm_universal.hpp"
#include "cutlass/epilogue/collective/collective_builder.hpp"

using ElemA = cutlass::half_t;
using ElemB = cutlass::half_t;
using ElemCD = cutlass::half_t;
using Acc  = float;
using TileShape    = cute::Shape<cute::_64, cute::_8, cute::_32>;
using ClusterShape = cute::Shape<cute::_1, cute::_1, cute::_1>;

using CollectiveEpilogue = typename cutlass::epilogue::collective::CollectiveBuilder<
    cutlass::arch::Sm100, cutlass::arch::OpClassTensorOp,
    TileShape, ClusterShape,
    cutlass::epilogue::collective::EpilogueTileAuto,
    Acc, Acc,
    ElemCD, cutlass::layout::RowMajor, 128 / cutlass::sizeof_bits<ElemCD>::value,
    ElemCD, cutlass::layout::RowMajor, 128 / cutlass::sizeof_bits<ElemCD>::value,
    cutlass::epilogue::collective::EpilogueScheduleAuto
  >::CollectiveOp;

using CollectiveMainloop = typename cutlass::gemm::collective::CollectiveBuilder<
    cutlass::arch::Sm100, cutlass::arch::OpClassTensorOp,
    ElemA, cutlass::layout::RowMajor, 128 / cutlass::sizeof_bits<ElemA>::value,
    ElemB, cutlass::layout::RowMajor, 128 / cutlass::sizeof_bits<ElemB>::value,
    Acc,
    TileShape, ClusterShape,
    cutlass::gemm::collective::StageCountAutoCarveout<static_cast<int>(sizeof(typename CollectiveEpilogue::SharedStorage))>,
    cutlass::gemm::collective::KernelScheduleAuto
  >::CollectiveOp;

using GemmKernel = cutlass::gemm::kernel::GemmUniversal<
    cute::Shape<int,int,int,int>,
    CollectiveMainloop,
    CollectiveEpilogue
>;
using Gemm = cutlass::gemm::device::GemmUniversalAdapter<GemmKernel>;

// Force the device kernel symbol into the cubin without needing a host main.
auto* _anchor = &cutlass::device_kernel<GemmKernel>;


// ===== COMPILED SASS (sm_100a) =====

	.target	sm_100a

	.elftype	@"ET_EXEC"


//--------------------- .note.nv.tkinfo           --------------------------
	.section	.note.nv.tkinfo,"",@"SHT_NOTE"
	.sectionflags	@"SHF_NOTE_NV_TKINFO"
	.tkinfo
        /*0018*/ 	.word	0x00000002
        /*0030*/ 	.string	""
        /*0030*/ 	.string	"ptxas"
        /*0030*/ 	.string	"Cuda compilation tools, release 13.0, V13.0.88"
        /*0030*/ 	.string	"Build cuda_13.0.r13.0/compiler.36424714_0"
        /*0030*/ 	.string	"-arch sm_100a -m 64 "



//--------------------- .note.nv.cuinfo           --------------------------
	.section	.note.nv.cuinfo,"",@"SHT_NOTE"
	.sectionflags	@"SHF_NOTE_NV_CUINFO"
        /*0018*/ 	.short	0x0002
        /*001a*/ 	.short	0x0064
        /*001c*/ 	.short	0x0082
	.zero		2


//--------------------- .nv.info                  --------------------------
	.section	.nv.info,"",@"SHT_CUDA_INFO"
	.align	4


	//----- nvinfo : EIATTR_REGCOUNT
	.align		4
        /*0000*/ 	.byte	0x04, 0x2f
        /*0002*/ 	.short	(.L_16 - .L_15)
	.align		4
.L_15:
        /*0004*/ 	.word	index@(_ZN7cutlass13device_kernelINS_4gemm6kernel13GemmUniversalIN4cute5tupleIJiiiiEEENS1_10collective13CollectiveMmaINS1_35MainloopSm100TmaUmmaWarpSpecializedILi49ELi2ELi4ENS5_IJNS4_1CILi1EEESB_SB_EEEEENS5_IJNSA_ILi64EEENSA_ILi8EEENSA_ILi32EEEEEENS_6half_tENS5_IJlSB_lEEESI_NS5_IJSB_llEEENS4_8TiledMMAINS4_8MMA_AtomIJNS4_20SM100_MMA_F16BF16_SSISI_SI_fLi64ELi8ELNS4_4UMMA5MajorE0ELSP_1ELNSO_7ScaleInE0ELSQ_0EEEEEENS4_6LayoutISC_NS5_IJNSA_ILi0EEESU_SU_EEEEENS5_IJNS4_10UnderscoreESX_SX_EEEEENS4_13SM90_TMA_LOADENS4_14ComposedLayoutINS4_7SwizzleILi2ELi4ELi3EEENS4_18smem_ptr_flag_bitsILi16EEENST_INS5_IJSF_SG_EEENS5_IJSG_SB_EEEEEEEvNS4_8identityES10_NS11_INS12_ILi0ELi4ELi3EEES15_NST_INS5_IJSF_SF_EEENS5_IJSB_SF_EEEEEEEvS1A_EENS_8epilogue10collective18CollectiveEpilogueINS1H_23Sm100TmaWarpSpecializedILi2ELi1ELi4ELb1ELb0EEEJSH_NS5_IJNST_ISE_SB_EENST_ISF_SB_EEEEESI_SJ_SI_SJ_NS1H_6fusion15FusionCallbacksIS1L_NS1P_17LinearCombinationISI_fSI_fLNS_15FloatRoundStyleE2EEESH_S1O_JEEENS4_5SM1004TMEM4LOAD26SM100_TMEM_LOAD_16dp256b1xES10_NS11_IS1B_S15_NST_IS1C_NS5_IJSF_SB_EEEEEEENS4_17SM75_U32x2_LDSM_NENS4_14SM90_TMA_STOREES21_NS4_17SM90_U32x2_STSM_NENS4_39AutoVectorizingCopyWithAssumedAlignmentILi128EEEEEEvvEEEEvNT_6ParamsE)
        /*0008*/ 	.word	0x0000003b


	//----- nvinfo : EIATTR_FRAME_SIZE
	.align		4
.L_16:
        /*000c*/ 	.byte	0x04, 0x11
        /*000e*/ 	.short	(.L_18 - .L_17)
	.align		4
.L_17:
        /*0010*/ 	.word	index@($__internal_2_$__cuda_sm10x_tcgen05_guardrail_trap_unallocated_columns_being_dealloced)
        /*0014*/ 	.word	0x00000000


	//----- nvinfo : EIATTR_FRAME_SIZE
	.align		4
.L_18:
        /*0018*/ 	.byte	0x04, 0x11
        /*001a*/ 	.short	(.L_20 - .L_19)
	.align		4
.L_19:
        /*001c*/ 	.word	index@($__internal_1_$__cuda_sm10x_tcgen05_guardrail_trap_phase_invalid_during_alloc)
        /*0020*/ 	.word	0x00000000


	//----- nvinfo : EIATTR_FRAME_SIZE
	.align		4
.L_20:
        /*0024*/ 	.byte	0x04, 0x11
        /*0026*/ 	.short	(.L_22 - .L_21)
	.align		4
.L_21:
        /*0028*/ 	.word	index@($__internal_0_$__cuda_sm10x_tcgen05_guardrail_trap_col_being_dealloced_not_returned_by_alloc)
        /*002c*/ 	.word	0x00000000


	//----- nvinfo : EIATTR_FRAME_SIZE
	.align		4
.L_22:
        /*0030*/ 	.byte	0x04, 0x11
        /*0032*/ 	.short	(.L_24 - .L_23)
	.align		4
.L_23:
        /*0034*/ 	.word	index@(_ZN7cutlass13device_kernelINS_4gemm6kernel13GemmUniversalIN4cute5tupleIJiiiiEEENS1_10collective13CollectiveMmaINS1_35MainloopSm100TmaUmmaWarpSpecializedILi49ELi2ELi4ENS5_IJNS4_1CILi1EEESB_SB_EEEEENS5_IJNSA_ILi64EEENSA_ILi8EEENSA_ILi32EEEEEENS_6half_tENS5_IJlSB_lEEESI_NS5_IJSB_llEEENS4_8TiledMMAINS4_8MMA_AtomIJNS4_20SM100_MMA_F16BF16_SSISI_SI_fLi64ELi8ELNS4_4UMMA5MajorE0ELSP_1ELNSO_7ScaleInE0ELSQ_0EEEEEENS4_6LayoutISC_NS5_IJNSA_ILi0EEESU_SU_EEEEENS5_IJNS4_10UnderscoreESX_SX_EEEEENS4_13SM90_TMA_LOADENS4_14ComposedLayoutINS4_7SwizzleILi2ELi4ELi3EEENS4_18smem_ptr_flag_bitsILi16EEENST_INS5_IJSF_SG_EEENS5_IJSG_SB_EEEEEEEvNS4_8identityES10_NS11_INS12_ILi0ELi4ELi3EEES15_NST_INS5_IJSF_SF_EEENS5_IJSB_SF_EEEEEEEvS1A_EENS_8epilogue10collective18CollectiveEpilogueINS1H_23Sm100TmaWarpSpecializedILi2ELi1ELi4ELb1ELb0EEEJSH_NS5_IJNST_ISE_SB_EENST_ISF_SB_EEEEESI_SJ_SI_SJ_NS1H_6fusion15FusionCallbacksIS1L_NS1P_17LinearCombinationISI_fSI_fLNS_15FloatRoundStyleE2EEESH_S1O_JEEENS4_5SM1004TMEM4LOAD26SM100_TMEM_LOAD_16dp256b1xES10_NS11_IS1B_S15_NST_IS1C_NS5_IJSF_SB_EEEEEEENS4_17SM75_U32x2_LDSM_NENS4_14SM90_TMA_STOREES21_NS4_17SM90_U32x2_STSM_NENS4_39AutoVectorizingCopyWithAssumedAlignmentILi128EEEEEEvvEEEEvNT_6ParamsE)
        /*0038*/ 	.word	0x00000000


	//----- nvinfo : EIATTR_MIN_STACK_SIZE
	.align		4
.L_24:
        /*003c*/ 	.byte	0x04, 0x12
        /*003e*/ 	.short	(.L_26 - .L_25)
	.align		4
.L_25:
        /*0040*/ 	.word	index@(_ZN7cutlass13device_kernelINS_4gemm6kernel13GemmUniversalIN4cute5tupleIJiiiiEEENS1_10collective13CollectiveMmaINS1_35MainloopSm100TmaUmmaWarpSpecializedILi49ELi2ELi4ENS5_IJNS4_1CILi1EEESB_SB_EEEEENS5_IJNSA_ILi64EEENSA_ILi8EEENSA_ILi32EEEEEENS_6half_tENS5_IJlSB_lEEESI_NS5_IJSB_llEEENS4_8TiledMMAINS4_8MMA_AtomIJNS4_20SM100_MMA_F16BF16_SSISI_SI_fLi64ELi8ELNS4_4UMMA5MajorE0ELSP_1ELNSO_7ScaleInE0ELSQ_0EEEEEENS4_6LayoutISC_NS5_IJNSA_ILi0EEESU_SU_EEEEENS5_IJNS4_10UnderscoreESX_SX_EEEEENS4_13SM90_TMA_LOADENS4_14ComposedLayoutINS4_7SwizzleILi2ELi4ELi3EEENS4_18smem_ptr_flag_bitsILi16EEENST_INS5_IJSF_SG_EEENS5_IJSG_SB_EEEEEEEvNS4_8identityES10_NS11_INS12_ILi0ELi4ELi3EEES15_NST_INS5_IJSF_SF_EEENS5_IJSB_SF_EEEEEEEvS1A_EENS_8epilogue10collective18CollectiveEpilogueINS1H_23Sm100TmaWarpSpecializedILi2ELi1ELi4ELb1ELb0EEEJSH_NS5_IJNST_ISE_SB_EENST_ISF_SB_EEEEESI_SJ_SI_SJ_NS1H_6fusion15FusionCallbacksIS1L_NS1P_17LinearCombinationISI_fSI_fLNS_15FloatRoundStyleE2EEESH_S1O_JEEENS4_5SM1004TMEM4LOAD26SM100_TMEM_LOAD_16dp256b1xES10_NS11_IS1B_S15_NST_IS1C_NS5_IJSF_SB_EEEEEEENS4_17SM75_U32x2_LDSM_NENS4_14SM90_TMA_STOREES21_NS4_17SM90_U32x2_STSM_NENS4_39AutoVectorizingCopyWithAssumedAlignmentILi128EEEEEEvvEEEEvNT_6ParamsE)
        /*0044*/ 	.word	0x00000000
.L_26:


//--------------------- .nv.compat                --------------------------
	.section	.nv.compat,"",@"SHT_CUDA_COMPAT_INFO"
	.align	4
        /*0000*/ 	.byte	0x02, 0x09, 0x01, 0x00, 0x02, 0x02, 0x02, 0x00, 0x02, 0x05, 0x05, 0x00, 0x03, 0x07, 0x01, 0x01
        /*0010*/ 	.byte	0x02, 0x03, 0x01, 0x00, 0x02, 0x06, 0x01, 0x00, 0x04, 0x0b, 0x08, 0x00, 0x09, 0x00, 0x00, 0x00
        /*0020*/ 	.byte	0x00, 0x00, 0x00, 0x00


//--------------------- .nv.info._ZN7cutlass13device_kernelINS_4gemm6kernel13GemmUniversalIN4cute5tupleIJiiiiEEENS1_10collective13CollectiveMmaINS1_35MainloopSm100TmaUmmaWarpSpecializedILi49ELi2ELi4ENS5_IJNS4_1CILi1EEESB_SB_EEEEENS5_IJNSA_ILi64EEENSA_ILi8EEENSA_ILi32EEEEEENS_6half_tENS5_IJlSB_lEEESI_NS5_IJSB_llEEENS4_8TiledMMAINS4_8MMA_AtomIJNS4_20SM100_MMA_F16BF16_SSISI_SI_fLi64ELi8ELNS4_4UMMA5MajorE0ELSP_1ELNSO_7ScaleInE0ELSQ_0EEEEEENS4_6LayoutISC_NS5_IJNSA_ILi0EEESU_SU_EEEEENS5_IJNS4_10UnderscoreESX_SX_EEEEENS4_13SM90_TMA_LOADENS4_14ComposedLayoutINS4_7SwizzleILi2ELi4ELi3EEENS4_18smem_ptr_flag_bitsILi16EEENST_INS5_IJSF_SG_EEENS5_IJSG_SB_EEEEEEEvNS4_8identityES10_NS11_INS12_ILi0ELi4ELi3EEES15_NST_INS5_IJSF_SF_EEENS5_IJSB_SF_EEEEEEEvS1A_EENS_8epilogue10collective18CollectiveEpilogueINS1H_23Sm100TmaWarpSpecializedILi2ELi1ELi4ELb1ELb0EEEJSH_NS5_IJNST_ISE_SB_EENST_ISF_SB_EEEEESI_SJ_SI_SJ_NS1H_6fusion15FusionCallbacksIS1L_NS1P_17LinearCombinationISI_fSI_fLNS_15FloatRoundStyleE2EEESH_S1O_JEEENS4_5SM1004TMEM4LOAD26SM100_TMEM_LOAD_16dp256b1xES10_NS11_IS1B_S15_NST_IS1C_NS5_IJSF_SB_EEEEEEENS4_17SM75_U32x2_LDSM_NENS4_14SM90_TMA_STOREES21_NS4_17SM90_U32x2_STSM_NENS4_39AutoVectorizingCopyWithAssumedAlignmentILi128EEEEEEvvEEEEvNT_6ParamsE --------------------------
	.section	.nv.info._ZN7cutlass13device_kernelINS_4gemm6kernel13GemmUniversalIN4cute5tupleIJiiiiEEENS1_10collective13CollectiveMmaINS1_35MainloopSm100TmaUmmaWarpSpecializedILi49ELi2ELi4ENS5_IJNS4_1CILi1EEESB_SB_EEEEENS5_IJNSA_ILi64EEENSA_ILi8EEENSA_ILi32EEEEEENS_6half_tENS5_IJlSB_lEEESI_NS5_IJSB_llEEENS4_8TiledMMAINS4_8MMA_AtomIJNS4_20SM100_MMA_F16BF16_SSISI_SI_fLi64ELi8ELNS4_4UMMA5MajorE0ELSP_1ELNSO_7ScaleInE0ELSQ_0EEEEEENS4_6LayoutISC_NS5_IJNSA_ILi0EEESU_SU_EEEEENS5_IJNS4_10UnderscoreESX_SX_EEEEENS4_13SM90_TMA_LOADENS4_14ComposedLayoutINS4_7SwizzleILi2ELi4ELi3EEENS4_18smem_ptr_flag_bitsILi16EEENST_INS5_IJSF_SG_EEENS5_IJSG_SB_EEEEEEEvNS4_8identityES10_NS11_INS12_ILi0ELi4ELi3EEES15_NST_INS5_IJSF_SF_EEENS5_IJSB_SF_EEEEEEEvS1A_EENS_8epilogue10collective18CollectiveEpilogueINS1H_23Sm100TmaWarpSpecializedILi2ELi1ELi4ELb1ELb0EEEJSH_NS5_IJNST_ISE_SB_EENST_ISF_SB_EEEEESI_SJ_SI_SJ_NS1H_6fusion15FusionCallbacksIS1L_NS1P_17LinearCombinationISI_fSI_fLNS_15FloatRoundStyleE2EEESH_S1O_JEEENS4_5SM1004TMEM4LOAD26SM100_TMEM_LOAD_16dp256b1xES10_NS11_IS1B_S15_NST_IS1C_NS5_IJSF_SB_EEEEEEENS4_17SM75_U32x2_LDSM_NENS4_14SM90_TMA_STOREES21_NS4_17SM90_U32x2_STSM_NENS4_39AutoVectorizingCopyWithAssumedAlignmentILi128EEEEEEvvEEEEvNT_6ParamsE,"",@"SHT_CUDA_INFO"
	.sectionflags	@""
	.align	4


	//----- nvinfo : EIATTR_CUDA_API_VERSION
	.align		4
        /*0000*/ 	.byte	0x04, 0x37
        /*0002*/ 	.short	(.L_28 - .L_27)
.L_27:
        /*0004*/ 	.word	0x00000082


	//----- nvinfo : EIATTR_KPARAM_INFO
	.align		4
.L_28:
        /*0008*/ 	.byte	0x04, 0x17
        /*000a*/ 	.short	(.L_30 - .L_29)
.L_29:
        /*000c*/ 	.word	0x00000000
        /*0010*/ 	.short	0x0000
        /*0012*/ 	.short	0x0000
        /*0014*/ 	.byte	0x00, 0xf0, 0x01, 0x20


	//----- nvinfo : EIATTR_AT_ENTRY_FRAGMENTS
	.align		4
.L_30:
        /*0018*/ 	.byte	0x04, 0x4f
        /*001a*/ 	.short	(.L_32 - .L_31)


	//   ....[0]....
.L_31:
        /*001c*/ 	.word	0x00000006


	//----- nvinfo : EIATTR_RESERVED_SMEM_USED
	.align		4
.L_32:
        /*0020*/ 	.byte	0x01, 0x41
	.zero		2


	//----- nvinfo : EIATTR_SPARSE_MMA_MASK
	.align		4
        /*0024*/ 	.byte	0x03, 0x50
        /*0026*/ 	.short	0x0000


	//----- nvinfo : EIATTR_TCGEN05_1CTA_USED
	.align		4
        /*0028*/ 	.byte	0x01, 0x51
	.zero		2


	//----- nvinfo : EIATTR_MAXREG_COUNT
	.align		4
        /*002c*/ 	.byte	0x03, 0x1b
        /*002e*/ 	.short	0x00ff


	//----- nvinfo : EIATTR_NUM_BARRIERS
	.align		4
        /*0030*/ 	.byte	0x02, 0x4c
        /*0032*/ 	.byte	0x07
	.zero		1


	//----- nvinfo : EIATTR_EXTERNS
	.align		4
        /*0034*/ 	.byte	0x04, 0x0f
        /*0036*/ 	.short	(.L_34 - .L_33)


	//   ....[0]....
	.align		4
.L_33:
        /*0038*/ 	.word	index@(__assertfail)


	//----- nvinfo : EIATTR_MERCURY_ISA_VERSION
	.align		4
.L_34:
        /*003c*/ 	.byte	0x03, 0x5f
        /*003e*/ 	.short	0x0101


	//----- nvinfo : EIATTR_INT_WARP_WIDE_INSTR_OFFSETS
	.align		4
        /*0040*/ 	.byte	0x04, 0x31
        /*0042*/ 	.short	(.L_36 - .L_35)


	//   ....[0]....
.L_35:
        /*0044*/ 	.word	0x00002370


	//   ....[1]....
        /*0048*/ 	.word	0x00005690


	//   ....[2]....
        /*004c*/ 	.word	0x000056b0


	//   ....[3]....
        /*0050*/ 	.word	0x000056e0


	//   ....[4]....
        /*0054*/ 	.word	0x000060e0


	//   ....[5]....
        /*0058*/ 	.word	0x00006220


	//----- nvinfo : EIATTR_COOP_GROUP_MASK_REGIDS
	.align		4
.L_36:
        /*005c*/ 	.byte	0x04, 0x29
        /*005e*/ 	.short	(.L_38 - .L_37)


	//   ....[0]....
.L_37:
        /*0060*/ 	.word	0xffffffff


	//   ....[1]....
        /*0064*/ 	.word	0xffffffff


	//   ....[2]....
        /*0068*/ 	.word	0xffffffff


	//   ....[3]....
        /*006c*/ 	.word	0xffffffff


	//   ....[4]....
        /*0070*/ 	.word	0xffffffff


	//   ....[5]....
        /*0074*/ 	.word	0xffffffff


	//   ....[6]....
        /*0078*/ 	.word	0xffffffff


	//   ....[7]....
        /*007c*/ 	.word	0xffffffff


	//   ....[8]....
        /*0080*/ 	.word	0xffffffff


	//   ....[9]....
        /*0084*/ 	.word	0xffffffff


	//   ....[10]....
        /*0088*/ 	.word	0xffffffff


	//   ....[11]....
        /*008c*/ 	.word	0xffffffff


	//   ....[12]....
        /*0090*/ 	.word	0xffffffff


	//----- nvinfo : EIATTR_COOP_GROUP_INSTR_OFFSETS
	.align		4
.L_38:
        /*0094*/ 	.byte	0x04, 0x28
        /*0096*/ 	.short	(.L_40 - .L_39)


	//   ....[0]....
.L_39:
        /*0098*/ 	.word	0x00000090


	//   ....[1]....
        /*009c*/ 	.word	0x000004c0


	//   ....[2]....
        /*00a0*/ 	.word	0x00000c00


	//   ....[3]....
        /*00a4*/ 	.word	0x00000d60


	//   ....[4]....
        /*00a8*/ 	.word	0x00000e60


	//   ....[5]....
        /*00ac*/ 	.word	0x00000fd0


	//   ....[6]....
        /*00b0*/ 	.word	0x00001170


	//   ....[7]....
        /*00b4*/ 	.word	0x00002250


	//   ....[8]....
        /*00b8*/ 	.word	0x00004980


	//   ....[9]....
        /*00bc*/ 	.word	0x00004b90


	//   ....[10]....
        /*00c0*/ 	.word	0x00004bc0


	//   ....[11]....
        /*00c4*/ 	.word	0x00005570


	//   ....[12]....
        /*00c8*/ 	.word	0x000057a0


	//----- nvinfo : EIATTR_VRC_CTA_INIT_COUNT
	.align		4
.L_40:
        /*00cc*/ 	.byte	0x02, 0x4a
        /*00ce*/ 	.byte	0x80
	.zero		1


	//----- nvinfo : EIATTR_SYSCALL_OFFSETS
	.align		4
        /*00d0*/ 	.byte	0x04, 0x46
        /*00d2*/ 	.short	(.L_42 - .L_41)


	//   ....[0]....
.L_41:
        /*00d4*/ 	.word	0x000072a0


	//----- nvinfo : EIATTR_MBARRIER_INSTR_OFFSETS
	.align		4
.L_42:
        /*00d8*/ 	.byte	0x04, 0x39
        /*00da*/ 	.short	(.L_44 - .L_43)


	//   ....[0]....
.L_43:
        /*00dc*/ 	.word	0x000005c0
        /*00e0*/ 	.word	0x000000ff
        /*00e4*/ 	.word	0x00000000
        /*00e8*/ 	.short	0x0100
        /*00ea*/ 	.byte	0x06
	.zero		1


	//   ....[1]....
        /*00ec*/ 	.word	0x000005d0
        /*00f0*/ 	.word	0x000000ff
        /*00f4*/ 	.word	0x00000188
        /*00f8*/ 	.short	0x0100
        /*00fa*/ 	.byte	0x06
	.zero		1


	//   ....[2]....
        /*00fc*/ 	.word	0x000005e0
        /*0100*/ 	.word	0x000000ff
        /*0104*/ 	.word	0x00000008
        /*0108*/ 	.short	0x0100
        /*010a*/ 	.byte	0x06
	.zero		1


	//   ....[3]....
        /*010c*/ 	.word	0x000005f0
        /*0110*/ 	.word	0x000000ff
        /*0114*/ 	.word	0x00000190
        /*0118*/ 	.short	0x0100
        /*011a*/ 	.byte	0x06
	.zero		1


	//   ....[4]....
        /*011c*/ 	.word	0x00000600
        /*0120*/ 	.word	0x000000ff
        /*0124*/ 	.word	0x00000010
        /*0128*/ 	.short	0x0100
        /*012a*/ 	.byte	0x06
	.zero		1


	//   ....[5]....
        /*012c*/ 	.word	0x00000610
        /*0130*/ 	.word	0x000000ff
        /*0134*/ 	.word	0x00000198
        /*0138*/ 	.short	0x0100
        /*013a*/ 	.byte	0x06
	.zero		1


	//   ....[6]....
        /*013c*/ 	.word	0x00000620
        /*0140*/ 	.word	0x000000ff
        /*0144*/ 	.word	0x00000018
        /*0148*/ 	.short	0x0100
        /*014a*/ 	.byte	0x06
	.zero		1


	//   ....[7]....
        /*014c*/ 	.word	0x00000630
        /*0150*/ 	.word	0x000000ff
        /*0154*/ 	.word	0x000001a0
        /*0158*/ 	.short	0x0100
        /*015a*/ 	.byte	0x06
	.zero		1


	//   ....[8]....
        /*015c*/ 	.word	0x00000640
        /*0160*/ 	.word	0x000000ff
        /*0164*/ 	.word	0x00000020
        /*0168*/ 	.short	0x0100
        /*016a*/ 	.byte	0x06
	.zero		1


	//   ....[9]....
        /*016c*/ 	.word	0x00000650
        /*0170*/ 	.word	0x000000ff
        /*0174*/ 	.word	0x000001a8
        /*0178*/ 	.short	0x0100
        /*017a*/ 	.byte	0x06
	.zero		1


	//   ....[10]....
        /*017c*/ 	.word	0x00000660
        /*0180*/ 	.word	0x000000ff
        /*0184*/ 	.word	0x00000028
        /*0188*/ 	.short	0x0100
        /*018a*/ 	.byte	0x06
	.zero		1


	//   ....[11]....
        /*018c*/ 	.word	0x00000670
        /*0190*/ 	.word	0x000000ff
        /*0194*/ 	.word	0x000001b0
        /*0198*/ 	.short	0x0100
        /*019a*/ 	.byte	0x06
	.zero		1


	//   ....[12]....
        /*019c*/ 	.word	0x00000680
        /*01a0*/ 	.word	0x000000ff
        /*01a4*/ 	.word	0x00000030
        /*01a8*/ 	.short	0x0100
        /*01aa*/ 	.byte	0x06
	.zero		1


	//   ....[13]....
        /*01ac*/ 	.word	0x00000690
        /*01b0*/ 	.word	0x000000ff
        /*01b4*/ 	.word	0x000001b8
        /*01b8*/ 	.short	0x0100
        /*01ba*/ 	.byte	0x06
	.zero		1


	//   ....[14]....
        /*01bc*/ 	.word	0x000006a0
        /*01c0*/ 	.word	0x000000ff
        /*01c4*/ 	.word	0x00000038
        /*01c8*/ 	.short	0x0100
        /*01ca*/ 	.byte	0x06
	.zero		1


	//   ....[15]....
        /*01cc*/ 	.word	0x000006b0
        /*01d0*/ 	.word	0x000000ff
        /*01d4*/ 	.word	0x000001c0
        /*01d8*/ 	.short	0x0100
        /*01da*/ 	.byte	0x06
	.zero		1


	//   ....[16]....
        /*01dc*/ 	.word	0x000006c0
        /*01e0*/ 	.word	0x000000ff
        /*01e4*/ 	.word	0x00000040
        /*01e8*/ 	.short	0x0100
        /*01ea*/ 	.byte	0x06
	.zero		1


	//   ....[17]....
        /*01ec*/ 	.word	0x000006d0
        /*01f0*/ 	.word	0x000000ff
        /*01f4*/ 	.word	0x000001c8
        /*01f8*/ 	.short	0x0100
        /*01fa*/ 	.byte	0x06
	.zero		1


	//   ....[18]....
        /*01fc*/ 	.word	0x000006e0
        /*0200*/ 	.word	0x000000ff
        /*0204*/ 	.word	0x00000048
        /*0208*/ 	.short	0x0100
        /*020a*/ 	.byte	0x06
	.zero		1


	//   ....[19]....
        /*020c*/ 	.word	0x000006f0
        /*0210*/ 	.word	0x000000ff
        /*0214*/ 	.word	0x000001d0
        /*0218*/ 	.short	0x0100
        /*021a*/ 	.byte	0x06
	.zero		1


	//   ....[20]....
        /*021c*/ 	.word	0x00000700
        /*0220*/ 	.word	0x000000ff
        /*0224*/ 	.word	0x00000050
        /*0228*/ 	.short	0x0100
        /*022a*/ 	.byte	0x06
	.zero		1


	//   ....[21]....
        /*022c*/ 	.word	0x00000710
        /*0230*/ 	.word	0x000000ff
        /*0234*/ 	.word	0x000001d8
        /*0238*/ 	.short	0x0100
        /*023a*/ 	.byte	0x06
	.zero		1


	//   ....[22]....
        /*023c*/ 	.word	0x00000720
        /*0240*/ 	.word	0x000000ff
        /*0244*/ 	.word	0x00000058
        /*0248*/ 	.short	0x0100
        /*024a*/ 	.byte	0x06
	.zero		1


	//   ....[23]....
        /*024c*/ 	.word	0x00000730
        /*0250*/ 	.word	0x000000ff
        /*0254*/ 	.word	0x000001e0
        /*0258*/ 	.short	0x0100
        /*025a*/ 	.byte	0x06
	.zero		1


	//   ....[24]....
        /*025c*/ 	.word	0x00000740
        /*0260*/ 	.word	0x000000ff
        /*0264*/ 	.word	0x00000060
        /*0268*/ 	.short	0x0100
        /*026a*/ 	.byte	0x06
	.zero		1


	//   ....[25]....
        /*026c*/ 	.word	0x00000750
        /*0270*/ 	.word	0x000000ff
        /*0274*/ 	.word	0x000001e8
        /*0278*/ 	.short	0x0100
        /*027a*/ 	.byte	0x06
	.zero		1


	//   ....[26]....
        /*027c*/ 	.word	0x00000760
        /*0280*/ 	.word	0x000000ff
        /*0284*/ 	.word	0x00000068
        /*0288*/ 	.short	0x0100
        /*028a*/ 	.byte	0x06
	.zero		1


	//   ....[27]....
        /*028c*/ 	.word	0x00000770
        /*0290*/ 	.word	0x000000ff
        /*0294*/ 	.word	0x000001f0
        /*0298*/ 	.short	0x0100
        /*029a*/ 	.byte	0x06
	.zero		1


	//   ....[28]....
        /*029c*/ 	.word	0x00000780
        /*02a0*/ 	.word	0x000000ff
        /*02a4*/ 	.word	0x00000070
        /*02a8*/ 	.short	0x0100
        /*02aa*/ 	.byte	0x06
	.zero		1


	//   ....[29]....
        /*02ac*/ 	.word	0x00000790
        /*02b0*/ 	.word	0x000000ff
        /*02b4*/ 	.word	0x000001f8
        /*02b8*/ 	.short	0x0100
        /*02ba*/ 	.byte	0x06
	.zero		1


	//   ....[30]....
        /*02bc*/ 	.word	0x000007a0
        /*02c0*/ 	.word	0x000000ff
        /*02c4*/ 	.word	0x00000078
        /*02c8*/ 	.short	0x0100
        /*02ca*/ 	.byte	0x06
	.zero		1


	//   ....[31]....
        /*02cc*/ 	.word	0x000007b0
        /*02d0*/ 	.word	0x000000ff
        /*02d4*/ 	.word	0x00000200
        /*02d8*/ 	.short	0x0100
        /*02da*/ 	.byte	0x06
	.zero		1


	//   ....[32]....
        /*02dc*/ 	.word	0x000007c0
        /*02e0*/ 	.word	0x000000ff
        /*02e4*/ 	.word	0x00000080
        /*02e8*/ 	.short	0x0100
        /*02ea*/ 	.byte	0x06
	.zero		1


	//   ....[33]....
        /*02ec*/ 	.word	0x000007d0
        /*02f0*/ 	.word	0x000000ff
        /*02f4*/ 	.word	0x00000208
        /*02f8*/ 	.short	0x0100
        /*02fa*/ 	.byte	0x06
	.zero		1


	//   ....[34]....
        /*02fc*/ 	.word	0x000007e0
        /*0300*/ 	.word	0x000000ff
        /*0304*/ 	.word	0x00000088
        /*0308*/ 	.short	0x0100
        /*030a*/ 	.byte	0x06
	.zero		1


	//   ....[35]....
        /*030c*/ 	.word	0x000007f0
        /*0310*/ 	.word	0x000000ff
        /*0314*/ 	.word	0x00000210
        /*0318*/ 	.short	0x0100
        /*031a*/ 	.byte	0x06
	.zero		1


	//   ....[36]....
        /*031c*/ 	.word	0x00000800
        /*0320*/ 	.word	0x000000ff
        /*0324*/ 	.word	0x00000090
        /*0328*/ 	.short	0x0100
        /*032a*/ 	.byte	0x06
	.zero		1


	//   ....[37]....
        /*032c*/ 	.word	0x00000810
        /*0330*/ 	.word	0x000000ff
        /*0334*/ 	.word	0x00000218
        /*0338*/ 	.short	0x0100
        /*033a*/ 	.byte	0x06
	.zero		1


	//   ....[38]....
        /*033c*/ 	.word	0x00000820
        /*0340*/ 	.word	0x000000ff
        /*0344*/ 	.word	0x00000098
        /*0348*/ 	.short	0x0100
        /*034a*/ 	.byte	0x06
	.zero		1


	//   ....[39]....
        /*034c*/ 	.word	0x00000830
        /*0350*/ 	.word	0x000000ff
        /*0354*/ 	.word	0x00000220
        /*0358*/ 	.short	0x0100
        /*035a*/ 	.byte	0x06
	.zero		1


	//   ....[40]....
        /*035c*/ 	.word	0x00000840
        /*0360*/ 	.word	0x000000ff
        /*0364*/ 	.word	0x000000a0
        /*0368*/ 	.short	0x0100
        /*036a*/ 	.byte	0x06
	.zero		1


	//   ....[41]....
        /*036c*/ 	.word	0x00000850
        /*0370*/ 	.word	0x000000ff
        /*0374*/ 	.word	0x00000228
        /*0378*/ 	.short	0x0100
        /*037a*/ 	.byte	0x06
	.zero		1


	//   ....[42]....
        /*037c*/ 	.word	0x00000860
        /*0380*/ 	.word	0x000000ff
        /*0384*/ 	.word	0x000000a8
        /*0388*/ 	.short	0x0100
        /*038a*/ 	.byte	0x06
	.zero		1


	//   ....[43]....
        /*038c*/ 	.word	0x00000870
        /*0390*/ 	.word	0x000000ff
        /*0394*/ 	.word	0x00000230
        /*0398*/ 	.short	0x0100
        /*039a*/ 	.byte	0x06
	.zero		1


	//   ....[44]....
        /*039c*/ 	.word	0x00000880
        /*03a0*/ 	.word	0x000000ff
        /*03a4*/ 	.word	0x000000b0
        /*03a8*/ 	.short	0x0100
        /*03aa*/ 	.byte	0x06
	.zero		1


	//   ....[45]....
        /*03ac*/ 	.word	0x00000890
        /*03b0*/ 	.word	0x000000ff
        /*03b4*/ 	.word	0x00000238
        /*03b8*/ 	.short	0x0100
        /*03ba*/ 	.byte	0x06
	.zero		1


	//   ....[46]....
        /*03bc*/ 	.word	0x000008a0
        /*03c0*/ 	.word	0x000000ff
        /*03c4*/ 	.word	0x000000b8
        /*03c8*/ 	.short	0x0100
        /*03ca*/ 	.byte	0x06
	.zero		1


	//   ....[47]....
        /*03cc*/ 	.word	0x000008b0
        /*03d0*/ 	.word	0x000000ff
        /*03d4*/ 	.word	0x00000240
        /*03d8*/ 	.short	0x0100
        /*03da*/ 	.byte	0x06
	.zero		1


	//   ....[48]....
        /*03dc*/ 	.word	0x000008c0
        /*03e0*/ 	.word	0x000000ff
        /*03e4*/ 	.word	0x000000c0
        /*03e8*/ 	.short	0x0100
        /*03ea*/ 	.byte	0x06
	.zero		1


	//   ....[49]....
        /*03ec*/ 	.word	0x000008d0
        /*03f0*/ 	.word	0x000000ff
        /*03f4*/ 	.word	0x00000248
        /*03f8*/ 	.short	0x0100
        /*03fa*/ 	.byte	0x06
	.zero		1


	//   ....[50]....
        /*03fc*/ 	.word	0x000008e0
        /*0400*/ 	.word	0x000000ff
        /*0404*/ 	.word	0x000000c8
        /*0408*/ 	.short	0x0100
        /*040a*/ 	.byte	0x06
	.zero		1


	//   ....[51]....
        /*040c*/ 	.word	0x000008f0
        /*0410*/ 	.word	0x000000ff
        /*0414*/ 	.word	0x00000250
        /*0418*/ 	.short	0x0100
        /*041a*/ 	.byte	0x06
	.zero		1


	//   ....[52]....
        /*041c*/ 	.word	0x00000900
        /*0420*/ 	.word	0x000000ff
        /*0424*/ 	.word	0x000000d0
        /*0428*/ 	.short	0x0100
        /*042a*/ 	.byte	0x06
	.zero		1


	//   ....[53]....
        /*042c*/ 	.word	0x00000910
        /*0430*/ 	.word	0x000000ff
        /*0434*/ 	.word	0x00000258
        /*0438*/ 	.short	0x0100
        /*043a*/ 	.byte	0x06
	.zero		1


	//   ....[54]....
        /*043c*/ 	.word	0x00000920
        /*0440*/ 	.word	0x000000ff
        /*0444*/ 	.word	0x000000d8
        /*0448*/ 	.short	0x0100
        /*044a*/ 	.byte	0x06
	.zero		1


	//   ....[55]....
        /*044c*/ 	.word	0x00000930
        /*0450*/ 	.word	0x000000ff
        /*0454*/ 	.word	0x00000260
        /*0458*/ 	.short	0x0100
        /*045a*/ 	.byte	0x06
	.zero		1


	//   ....[56]....
        /*045c*/ 	.word	0x00000940
        /*0460*/ 	.word	0x000000ff
        /*0464*/ 	.word	0x000000e0
        /*0468*/ 	.short	0x0100
        /*046a*/ 	.byte	0x06
	.zero		1


	//   ....[57]....
        /*046c*/ 	.word	0x00000950
        /*0470*/ 	.word	0x000000ff
        /*0474*/ 	.word	0x00000268
        /*0478*/ 	.short	0x0100
        /*047a*/ 	.byte	0x06
	.zero		1


	//   ....[58]....
        /*047c*/ 	.word	0x00000960
        /*0480*/ 	.word	0x000000ff
        /*0484*/ 	.word	0x000000e8
        /*0488*/ 	.short	0x0100
        /*048a*/ 	.byte	0x06
	.zero		1


	//   ....[59]....
        /*048c*/ 	.word	0x00000970
        /*0490*/ 	.word	0x000000ff
        /*0494*/ 	.word	0x00000270
        /*0498*/ 	.short	0x0100
        /*049a*/ 	.byte	0x06
	.zero		1


	//   ....[60]....
        /*049c*/ 	.word	0x00000980
        /*04a0*/ 	.word	0x000000ff
        /*04a4*/ 	.word	0x000000f0
        /*04a8*/ 	.short	0x0100
        /*04aa*/ 	.byte	0x06
	.zero		1


	//   ....[61]....
        /*04ac*/ 	.word	0x00000990
        /*04b0*/ 	.word	0x000000ff
        /*04b4*/ 	.word	0x00000278
        /*04b8*/ 	.short	0x0100
        /*04ba*/ 	.byte	0x06
	.zero		1


	//   ....[62]....
        /*04bc*/ 	.word	0x000009a0
        /*04c0*/ 	.word	0x000000ff
        /*04c4*/ 	.word	0x000000f8
        /*04c8*/ 	.short	0x0100
        /*04ca*/ 	.byte	0x06
	.zero		1


	//   ....[63]....
        /*04cc*/ 	.word	0x000009b0
        /*04d0*/ 	.word	0x000000ff
        /*04d4*/ 	.word	0x00000280
        /*04d8*/ 	.short	0x0100
        /*04da*/ 	.byte	0x06
	.zero		1


	//   ....[64]....
        /*04dc*/ 	.word	0x000009c0
        /*04e0*/ 	.word	0x000000ff
        /*04e4*/ 	.word	0x00000100
        /*04e8*/ 	.short	0x0100
        /*04ea*/ 	.byte	0x06
	.zero		1


	//   ....[65]....
        /*04ec*/ 	.word	0x000009d0
        /*04f0*/ 	.word	0x000000ff
        /*04f4*/ 	.word	0x00000288
        /*04f8*/ 	.short	0x0100
        /*04fa*/ 	.byte	0x06
	.zero		1


	//   ....[66]....
        /*04fc*/ 	.word	0x000009e0
        /*0500*/ 	.word	0x000000ff
        /*0504*/ 	.word	0x00000108
        /*0508*/ 	.short	0x0100
        /*050a*/ 	.byte	0x06
	.zero		1


	//   ....[67]....
        /*050c*/ 	.word	0x000009f0
        /*0510*/ 	.word	0x000000ff
        /*0514*/ 	.word	0x00000290
        /*0518*/ 	.short	0x0100
        /*051a*/ 	.byte	0x06
	.zero		1


	//   ....[68]....
        /*051c*/ 	.word	0x00000a00
        /*0520*/ 	.word	0x000000ff
        /*0524*/ 	.word	0x00000110
        /*0528*/ 	.short	0x0100
        /*052a*/ 	.byte	0x06
	.zero		1


	//   ....[69]....
        /*052c*/ 	.word	0x00000a10
        /*0530*/ 	.word	0x000000ff
        /*0534*/ 	.word	0x00000298
        /*0538*/ 	.short	0x0100
        /*053a*/ 	.byte	0x06
	.zero		1


	//   ....[70]....
        /*053c*/ 	.word	0x00000a20
        /*0540*/ 	.word	0x000000ff
        /*0544*/ 	.word	0x00000118
        /*0548*/ 	.short	0x0100
        /*054a*/ 	.byte	0x06
	.zero		1


	//   ....[71]....
        /*054c*/ 	.word	0x00000a30
        /*0550*/ 	.word	0x000000ff
        /*0554*/ 	.word	0x000002a0
        /*0558*/ 	.short	0x0100
        /*055a*/ 	.byte	0x06
	.zero		1


	//   ....[72]....
        /*055c*/ 	.word	0x00000a40
        /*0560*/ 	.word	0x000000ff
        /*0564*/ 	.word	0x00000120
        /*0568*/ 	.short	0x0100
        /*056a*/ 	.byte	0x06
	.zero		1


	//   ....[73]....
        /*056c*/ 	.word	0x00000a50
        /*0570*/ 	.word	0x000000ff
        /*0574*/ 	.word	0x000002a8
        /*0578*/ 	.short	0x0100
        /*057a*/ 	.byte	0x06
	.zero		1


	//   ....[74]....
        /*057c*/ 	.word	0x00000a60
        /*0580*/ 	.word	0x000000ff
        /*0584*/ 	.word	0x00000128
        /*0588*/ 	.short	0x0100
        /*058a*/ 	.byte	0x06
	.zero		1


	//   ....[75]....
        /*058c*/ 	.word	0x00000a70
        /*0590*/ 	.word	0x000000ff
        /*0594*/ 	.word	0x000002b0
        /*0598*/ 	.short	0x0100
        /*059a*/ 	.byte	0x06
	.zero		1


	//   ....[76]....
        /*059c*/ 	.word	0x00000a80
        /*05a0*/ 	.word	0x000000ff
        /*05a4*/ 	.word	0x00000130
        /*05a8*/ 	.short	0x0100
        /*05aa*/ 	.byte	0x06
	.zero		1


	//   ....[77]....
        /*05ac*/ 	.word	0x00000a90
        /*05b0*/ 	.word	0x000000ff
        /*05b4*/ 	.word	0x000002b8
        /*05b8*/ 	.short	0x0100
        /*05ba*/ 	.byte	0x06
	.zero		1


	//   ....[78]....
        /*05bc*/ 	.word	0x00000aa0
        /*05c0*/ 	.word	0x000000ff
        /*05c4*/ 	.word	0x00000138
        /*05c8*/ 	.short	0x0100
        /*05ca*/ 	.byte	0x06
	.zero		1


	//   ....[79]....
        /*05cc*/ 	.word	0x00000ab0
        /*05d0*/ 	.word	0x000000ff
        /*05d4*/ 	.word	0x000002c0
        /*05d8*/ 	.short	0x0100
        /*05da*/ 	.byte	0x06
	.zero		1


	//   ....[80]....
        /*05dc*/ 	.word	0x00000ac0
        /*05e0*/ 	.word	0x000000ff
        /*05e4*/ 	.word	0x00000140
        /*05e8*/ 	.short	0x0100
        /*05ea*/ 	.byte	0x06
	.zero		1


	//   ....[81]....
        /*05ec*/ 	.word	0x00000ad0
        /*05f0*/ 	.word	0x000000ff
        /*05f4*/ 	.word	0x000002c8
        /*05f8*/ 	.short	0x0100
        /*05fa*/ 	.byte	0x06
	.zero		1


	//   ....[82]....
        /*05fc*/ 	.word	0x00000ae0
        /*0600*/ 	.word	0x000000ff
        /*0604*/ 	.word	0x00000148
        /*0608*/ 	.short	0x0100
        /*060a*/ 	.byte	0x06
	.zero		1


	//   ....[83]....
        /*060c*/ 	.word	0x00000af0
        /*0610*/ 	.word	0x000000ff
        /*0614*/ 	.word	0x000002d0
        /*0618*/ 	.short	0x0100
        /*061a*/ 	.byte	0x06
	.zero		1


	//   ....[84]....
        /*061c*/ 	.word	0x00000b00
        /*0620*/ 	.word	0x000000ff
        /*0624*/ 	.word	0x00000150
        /*0628*/ 	.short	0x0100
        /*062a*/ 	.byte	0x06
	.zero		1


	//   ....[85]....
        /*062c*/ 	.word	0x00000b10
        /*0630*/ 	.word	0x000000ff
        /*0634*/ 	.word	0x000002d8
        /*0638*/ 	.short	0x0100
        /*063a*/ 	.byte	0x06
	.zero		1


	//   ....[86]....
        /*063c*/ 	.word	0x00000b20
        /*0640*/ 	.word	0x000000ff
        /*0644*/ 	.word	0x00000158
        /*0648*/ 	.short	0x0100
        /*064a*/ 	.byte	0x06
	.zero		1


	//   ....[87]....
        /*064c*/ 	.word	0x00000b30
        /*0650*/ 	.word	0x000000ff
        /*0654*/ 	.word	0x000002e0
        /*0658*/ 	.short	0x0100
        /*065a*/ 	.byte	0x06
	.zero		1


	//   ....[88]....
        /*065c*/ 	.word	0x00000b40
        /*0660*/ 	.word	0x000000ff
        /*0664*/ 	.word	0x00000160
        /*0668*/ 	.short	0x0100
        /*066a*/ 	.byte	0x06
	.zero		1


	//   ....[89]....
        /*066c*/ 	.word	0x00000b50
        /*0670*/ 	.word	0x000000ff
        /*0674*/ 	.word	0x000002e8
        /*0678*/ 	.short	0x0100
        /*067a*/ 	.byte	0x06
	.zero		1


	//   ....[90]....
        /*067c*/ 	.word	0x00000b60
        /*0680*/ 	.word	0x000000ff
        /*0684*/ 	.word	0x00000168
        /*0688*/ 	.short	0x0100
        /*068a*/ 	.byte	0x06
	.zero		1


	//   ....[91]....
        /*068c*/ 	.word	0x00000b70
        /*0690*/ 	.word	0x000000ff
        /*0694*/ 	.word	0x000002f0
        /*0698*/ 	.short	0x0100
        /*069a*/ 	.byte	0x06
	.zero		1


	//   ....[92]....
        /*069c*/ 	.word	0x00000b80
        /*06a0*/ 	.word	0x000000ff
        /*06a4*/ 	.word	0x00000170
        /*06a8*/ 	.short	0x0100
        /*06aa*/ 	.byte	0x06
	.zero		1


	//   ....[93]....
        /*06ac*/ 	.word	0x00000b90
        /*06b0*/ 	.word	0x000000ff
        /*06b4*/ 	.word	0x000002f8
        /*06b8*/ 	.short	0x0100
        /*06ba*/ 	.byte	0x06
	.zero		1


	//   ....[94]....
        /*06bc*/ 	.word	0x00000ba0
        /*06c0*/ 	.word	0x000000ff
        /*06c4*/ 	.word	0x00000178
        /*06c8*/ 	.short	0x0100
        /*06ca*/ 	.byte	0x06
	.zero		1


	//   ....[95]....
        /*06cc*/ 	.word	0x00000bb0
        /*06d0*/ 	.word	0x000000ff
        /*06d4*/ 	.word	0x00000300
        /*06d8*/ 	.short	0x0100
        /*06da*/ 	.byte	0x06
	.zero		1


	//   ....[96]....
        /*06dc*/ 	.word	0x00000bc0
        /*06e0*/ 	.word	0x000000ff
        /*06e4*/ 	.word	0x00000180
        /*06e8*/ 	.short	0x0100
        /*06ea*/ 	.byte	0x06
	.zero		1


	//   ....[97]....
        /*06ec*/ 	.word	0x00000bd0
        /*06f0*/ 	.word	0x000000ff
        /*06f4*/ 	.word	0x00000308
        /*06f8*/ 	.short	0x0100
        /*06fa*/ 	.byte	0x06
	.zero		1


	//   ....[98]....
        /*06fc*/ 	.word	0x00000d10
        /*0700*/ 	.word	0x000000ff
        /*0704*/ 	.word	0x00000310
        /*0708*/ 	.short	0x0100
        /*070a*/ 	.byte	0x07
	.zero		1


	//   ....[99]....
        /*070c*/ 	.word	0x00000d20
        /*0710*/ 	.word	0x000000ff
        /*0714*/ 	.word	0x00000320
        /*0718*/ 	.short	0x0100
        /*071a*/ 	.byte	0x07
	.zero		1


	//   ....[100]....
        /*071c*/ 	.word	0x00000d30
        /*0720*/ 	.word	0x000000ff
        /*0724*/ 	.word	0x00000318
        /*0728*/ 	.short	0x0100
        /*072a*/ 	.byte	0x07
	.zero		1


	//   ....[101]....
        /*072c*/ 	.word	0x00000d40
        /*0730*/ 	.word	0x000000ff
        /*0734*/ 	.word	0x00000328
        /*0738*/ 	.short	0x0100
        /*073a*/ 	.byte	0x07
	.zero		1


	//   ....[102]....
        /*073c*/ 	.word	0x00000e30
        /*0740*/ 	.word	0x000000ff
        /*0744*/ 	.word	0x00000330
        /*0748*/ 	.short	0x0100
        /*074a*/ 	.byte	0x06
	.zero		1


	//   ....[103]....
        /*074c*/ 	.word	0x00000e40
        /*0750*/ 	.word	0x000000ff
        /*0754*/ 	.word	0x00000338
        /*0758*/ 	.short	0x0100
        /*075a*/ 	.byte	0x06
	.zero		1


	//   ....[104]....
        /*075c*/ 	.word	0x00000f80
        /*0760*/ 	.word	0x000000ff
        /*0764*/ 	.word	0x00000340
        /*0768*/ 	.short	0x0100
        /*076a*/ 	.byte	0x06
	.zero		1


	//   ....[105]....
        /*076c*/ 	.word	0x00000f90
        /*0770*/ 	.word	0x000000ff
        /*0774*/ 	.word	0x00000350
        /*0778*/ 	.short	0x0100
        /*077a*/ 	.byte	0x06
	.zero		1


	//   ....[106]....
        /*077c*/ 	.word	0x00000fa0
        /*0780*/ 	.word	0x000000ff
        /*0784*/ 	.word	0x00000348
        /*0788*/ 	.short	0x0100
        /*078a*/ 	.byte	0x06
	.zero		1


	//   ....[107]....
        /*078c*/ 	.word	0x00000fb0
        /*0790*/ 	.word	0x000000ff
        /*0794*/ 	.word	0x00000358
        /*0798*/ 	.short	0x0100
        /*079a*/ 	.byte	0x06
	.zero		1


	//   ....[108]....
        /*079c*/ 	.word	0x000010e0
        /*07a0*/ 	.word	0x000000ff
        /*07a4*/ 	.word	0x00000360
        /*07a8*/ 	.short	0x0100
        /*07aa*/ 	.byte	0x07
	.zero		1


	//   ....[109]....
        /*07ac*/ 	.word	0x000010f0
        /*07b0*/ 	.word	0x000000ff
        /*07b4*/ 	.word	0x00000380
        /*07b8*/ 	.short	0x0100
        /*07ba*/ 	.byte	0x07
	.zero		1


	//   ....[110]....
        /*07bc*/ 	.word	0x00001100
        /*07c0*/ 	.word	0x000000ff
        /*07c4*/ 	.word	0x00000368
        /*07c8*/ 	.short	0x0100
        /*07ca*/ 	.byte	0x07
	.zero		1


	//   ....[111]....
        /*07cc*/ 	.word	0x00001110
        /*07d0*/ 	.word	0x000000ff
        /*07d4*/ 	.word	0x00000388
        /*07d8*/ 	.short	0x0100
        /*07da*/ 	.byte	0x07
	.zero		1


	//   ....[112]....
        /*07dc*/ 	.word	0x00001120
        /*07e0*/ 	.word	0x000000ff
        /*07e4*/ 	.word	0x00000370
        /*07e8*/ 	.short	0x0100
        /*07ea*/ 	.byte	0x07
	.zero		1


	//   ....[113]....
        /*07ec*/ 	.word	0x00001130
        /*07f0*/ 	.word	0x000000ff
        /*07f4*/ 	.word	0x00000390
        /*07f8*/ 	.short	0x0100
        /*07fa*/ 	.byte	0x07
	.zero		1


	//   ....[114]....
        /*07fc*/ 	.word	0x00001140
        /*0800*/ 	.word	0x000000ff
        /*0804*/ 	.word	0x00000378
        /*0808*/ 	.short	0x0100
        /*080a*/ 	.byte	0x07
	.zero		1


	//   ....[115]....
        /*080c*/ 	.word	0x00001150
        /*0810*/ 	.word	0x000000ff
        /*0814*/ 	.word	0x00000398
        /*0818*/ 	.short	0x0100
        /*081a*/ 	.byte	0x07
	.zero		1


	//   ....[116]....
        /*081c*/ 	.word	0x00001240
        /*0820*/ 	.word	0x000000ff
        /*0824*/ 	.word	0x000003a0
        /*0828*/ 	.short	0x0100
        /*082a*/ 	.byte	0x06
	.zero		1


	//   ....[117]....
        /*082c*/ 	.word	0x00001250
        /*0830*/ 	.word	0x000000ff
        /*0834*/ 	.word	0x000003b0
        /*0838*/ 	.short	0x0100
        /*083a*/ 	.byte	0x06
	.zero		1


	//   ....[118]....
        /*083c*/ 	.word	0x00001260
        /*0840*/ 	.word	0x000000ff
        /*0844*/ 	.word	0x000003a8
        /*0848*/ 	.short	0x0100
        /*084a*/ 	.byte	0x06
	.zero		1


	//   ....[119]....
        /*084c*/ 	.word	0x00001270
        /*0850*/ 	.word	0x000000ff
        /*0854*/ 	.word	0x000003b8
        /*0858*/ 	.short	0x0100
        /*085a*/ 	.byte	0x06
	.zero		1


	//   ....[120]....
        /*085c*/ 	.word	0x00001b50
        /*0860*/ 	.word	0x00000003
        /*0864*/ 	.word	0x000003b0
        /*0868*/ 	.short	0x010a
        /*086a*/ 	.byte	0xff
	.zero		1


	//   ....[121]....
        /*086c*/ 	.word	0x00001b80
        /*0870*/ 	.word	0x00000003
        /*0874*/ 	.word	0x000003a0
        /*0878*/ 	.short	0x0101
        /*087a*/ 	.byte	0xff
	.zero		1


	//   ....[122]....
        /*087c*/ 	.word	0x00001c50
        /*0880*/ 	.word	0x000000ff
        /*0884*/ 	.word	0x00000188
        /*0888*/ 	.short	0x010a
        /*088a*/ 	.byte	0x08
	.zero		1


	//   ....[123]....
        /*088c*/ 	.word	0x00001cf0
        /*0890*/ 	.word	0x000000ff
        /*0894*/ 	.word	0x00000188
        /*0898*/ 	.short	0x010a
        /*089a*/ 	.byte	0x21
	.zero		1


	//   ....[124]....
        /*089c*/ 	.word	0x00001e40
        /*08a0*/ 	.word	0x000000ff
        /*08a4*/ 	.word	0x00000188
        /*08a8*/ 	.short	0x010a
        /*08aa*/ 	.byte	0x08
	.zero		1


	//   ....[125]....
        /*08ac*/ 	.word	0x00001f50
        /*08b0*/ 	.word	0x000000ff
        /*08b4*/ 	.word	0x00000338
        /*08b8*/ 	.short	0x0101
        /*08ba*/ 	.byte	0x05
	.zero		1


	//   ....[126]....
        /*08bc*/ 	.word	0x00001f70
        /*08c0*/ 	.word	0x000000ff
        /*08c4*/ 	.word	0x00000188
        /*08c8*/ 	.short	0x010a
        /*08ca*/ 	.byte	0x08
	.zero		1


	//   ....[127]....
        /*08cc*/ 	.word	0x00001ff0
        /*08d0*/ 	.word	0x000000ff
        /*08d4*/ 	.word	0x00000188
        /*08d8*/ 	.short	0x010a
        /*08da*/ 	.byte	0x11
	.zero		1


	//   ....[128]....
        /*08dc*/ 	.word	0x00002140
        /*08e0*/ 	.word	0x000000ff
        /*08e4*/ 	.word	0x00000188
        /*08e8*/ 	.short	0x010a
        /*08ea*/ 	.byte	0x08
	.zero		1


	//   ....[129]....
        /*08ec*/ 	.word	0x00002280
        /*08f0*/ 	.word	0x00000002
        /*08f4*/ 	.word	0x00000340
        /*08f8*/ 	.short	0x010a
        /*08fa*/ 	.byte	0xff
	.zero		1


	//   ....[130]....
        /*08fc*/ 	.word	0x00002340
        /*0900*/ 	.word	0x00000002
        /*0904*/ 	.word	0x00000000
        /*0908*/ 	.short	0x0101
        /*090a*/ 	.byte	0xff
	.zero		1


	//   ....[131]....
        /*090c*/ 	.word	0x000028a0
        /*0910*/ 	.word	0x000000ff
        /*0914*/ 	.word	0x00000000
        /*0918*/ 	.short	0x010a
        /*091a*/ 	.byte	0x04
	.zero		1


	//   ....[132]....
        /*091c*/ 	.word	0x00002930
        /*0920*/ 	.word	0x000000ff
        /*0924*/ 	.word	0x00000000
        /*0928*/ 	.short	0x010a
        /*092a*/ 	.byte	0x04
	.zero		1


	//   ....[133]....
        /*092c*/ 	.word	0x000029c0
        /*0930*/ 	.word	0x000000ff
        /*0934*/ 	.word	0x00000000
        /*0938*/ 	.short	0x010a
        /*093a*/ 	.byte	0x04
	.zero		1


	//   ....[134]....
        /*093c*/ 	.word	0x00002a50
        /*0940*/ 	.word	0x000000ff
        /*0944*/ 	.word	0x00000000
        /*0948*/ 	.short	0x010a
        /*094a*/ 	.byte	0x04
	.zero		1


	//   ....[135]....
        /*094c*/ 	.word	0x00002ae0
        /*0950*/ 	.word	0x000000ff
        /*0954*/ 	.word	0x00000000
        /*0958*/ 	.short	0x010a
        /*095a*/ 	.byte	0x04
	.zero		1


	//   ....[136]....
        /*095c*/ 	.word	0x00002b70
        /*0960*/ 	.word	0x000000ff
        /*0964*/ 	.word	0x00000000
        /*0968*/ 	.short	0x010a
        /*096a*/ 	.byte	0x04
	.zero		1


	//   ....[137]....
        /*096c*/ 	.word	0x00002c00
        /*0970*/ 	.word	0x000000ff
        /*0974*/ 	.word	0x00000000
        /*0978*/ 	.short	0x010a
        /*097a*/ 	.byte	0x04
	.zero		1


	//   ....[138]....
        /*097c*/ 	.word	0x00002c90
        /*0980*/ 	.word	0x000000ff
        /*0984*/ 	.word	0x00000000
        /*0988*/ 	.short	0x010a
        /*098a*/ 	.byte	0x04
	.zero		1


	//   ....[139]....
        /*098c*/ 	.word	0x00002d20
        /*0990*/ 	.word	0x000000ff
        /*0994*/ 	.word	0x00000000
        /*0998*/ 	.short	0x010a
        /*099a*/ 	.byte	0x04
	.zero		1


	//   ....[140]....
        /*099c*/ 	.word	0x00002db0
        /*09a0*/ 	.word	0x000000ff
        /*09a4*/ 	.word	0x00000000
        /*09a8*/ 	.short	0x010a
        /*09aa*/ 	.byte	0x04
	.zero		1


	//   ....[141]....
        /*09ac*/ 	.word	0x00002e40
        /*09b0*/ 	.word	0x000000ff
        /*09b4*/ 	.word	0x00000000
        /*09b8*/ 	.short	0x010a
        /*09ba*/ 	.byte	0x04
	.zero		1


	//   ....[142]....
        /*09bc*/ 	.word	0x00002ed0
        /*09c0*/ 	.word	0x000000ff
        /*09c4*/ 	.word	0x00000000
        /*09c8*/ 	.short	0x010a
        /*09ca*/ 	.byte	0x04
	.zero		1


	//   ....[143]....
        /*09cc*/ 	.word	0x00002f60
        /*09d0*/ 	.word	0x000000ff
        /*09d4*/ 	.word	0x00000000
        /*09d8*/ 	.short	0x010a
        /*09da*/ 	.byte	0x04
	.zero		1


	//   ....[144]....
        /*09dc*/ 	.word	0x00002ff0
        /*09e0*/ 	.word	0x000000ff
        /*09e4*/ 	.word	0x00000000
        /*09e8*/ 	.short	0x010a
        /*09ea*/ 	.byte	0x04
	.zero		1


	//   ....[145]....
        /*09ec*/ 	.word	0x00003080
        /*09f0*/ 	.word	0x000000ff
        /*09f4*/ 	.word	0x00000000
        /*09f8*/ 	.short	0x010a
        /*09fa*/ 	.byte	0x04
	.zero		1


	//   ....[146]....
        /*09fc*/ 	.word	0x00003110
        /*0a00*/ 	.word	0x000000ff
        /*0a04*/ 	.word	0x00000000
        /*0a08*/ 	.short	0x010a
        /*0a0a*/ 	.byte	0x04
	.zero		1


	//   ....[147]....
        /*0a0c*/ 	.word	0x000031a0
        /*0a10*/ 	.word	0x000000ff
        /*0a14*/ 	.word	0x00000000
        /*0a18*/ 	.short	0x010a
        /*0a1a*/ 	.byte	0x04
	.zero		1


	//   ....[148]....
        /*0a1c*/ 	.word	0x00003230
        /*0a20*/ 	.word	0x000000ff
        /*0a24*/ 	.word	0x00000000
        /*0a28*/ 	.short	0x010a
        /*0a2a*/ 	.byte	0x04
	.zero		1


	//   ....[149]....
        /*0a2c*/ 	.word	0x000032c0
        /*0a30*/ 	.word	0x000000ff
        /*0a34*/ 	.word	0x00000000
        /*0a38*/ 	.short	0x010a
        /*0a3a*/ 	.byte	0x04
	.zero		1


	//   ....[150]....
        /*0a3c*/ 	.word	0x00003350
        /*0a40*/ 	.word	0x000000ff
        /*0a44*/ 	.word	0x00000000
        /*0a48*/ 	.short	0x010a
        /*0a4a*/ 	.byte	0x04
	.zero		1


	//   ....[151]....
        /*0a4c*/ 	.word	0x000033e0
        /*0a50*/ 	.word	0x000000ff
        /*0a54*/ 	.word	0x00000000
        /*0a58*/ 	.short	0x010a
        /*0a5a*/ 	.byte	0x04
	.zero		1


	//   ....[152]....
        /*0a5c*/ 	.word	0x00003470
        /*0a60*/ 	.word	0x000000ff
        /*0a64*/ 	.word	0x00000000
        /*0a68*/ 	.short	0x010a
        /*0a6a*/ 	.byte	0x04
	.zero		1


	//   ....[153]....
        /*0a6c*/ 	.word	0x00003500
        /*0a70*/ 	.word	0x000000ff
        /*0a74*/ 	.word	0x00000000
        /*0a78*/ 	.short	0x010a
        /*0a7a*/ 	.byte	0x04
	.zero		1


	//   ....[154]....
        /*0a7c*/ 	.word	0x00003590
        /*0a80*/ 	.word	0x000000ff
        /*0a84*/ 	.word	0x00000000
        /*0a88*/ 	.short	0x010a
        /*0a8a*/ 	.byte	0x04
	.zero		1


	//   ....[155]....
        /*0a8c*/ 	.word	0x00003620
        /*0a90*/ 	.word	0x000000ff
        /*0a94*/ 	.word	0x00000000
        /*0a98*/ 	.short	0x010a
        /*0a9a*/ 	.byte	0x04
	.zero		1


	//   ....[156]....
        /*0a9c*/ 	.word	0x000036b0
        /*0aa0*/ 	.word	0x000000ff
        /*0aa4*/ 	.word	0x00000000
        /*0aa8*/ 	.short	0x010a
        /*0aaa*/ 	.byte	0x04
	.zero		1


	//   ....[157]....
        /*0aac*/ 	.word	0x00003740
        /*0ab0*/ 	.word	0x000000ff
        /*0ab4*/ 	.word	0x00000000
        /*0ab8*/ 	.short	0x010a
        /*0aba*/ 	.byte	0x04
	.zero		1


	//   ....[158]....
        /*0abc*/ 	.word	0x000037d0
        /*0ac0*/ 	.word	0x000000ff
        /*0ac4*/ 	.word	0x00000000
        /*0ac8*/ 	.short	0x010a
        /*0aca*/ 	.byte	0x04
	.zero		1


	//   ....[159]....
        /*0acc*/ 	.word	0x00003860
        /*0ad0*/ 	.word	0x000000ff
        /*0ad4*/ 	.word	0x00000000
        /*0ad8*/ 	.short	0x010a
        /*0ada*/ 	.byte	0x04
	.zero		1


	//   ....[160]....
        /*0adc*/ 	.word	0x000038f0
        /*0ae0*/ 	.word	0x000000ff
        /*0ae4*/ 	.word	0x00000000
        /*0ae8*/ 	.short	0x010a
        /*0aea*/ 	.byte	0x04
	.zero		1


	//   ....[161]....
        /*0aec*/ 	.word	0x00003980
        /*0af0*/ 	.word	0x000000ff
        /*0af4*/ 	.word	0x00000000
        /*0af8*/ 	.short	0x010a
        /*0afa*/ 	.byte	0x04
	.zero		1


	//   ....[162]....
        /*0afc*/ 	.word	0x00003a10
        /*0b00*/ 	.word	0x000000ff
        /*0b04*/ 	.word	0x00000000
        /*0b08*/ 	.short	0x010a
        /*0b0a*/ 	.byte	0x04
	.zero		1


	//   ....[163]....
        /*0b0c*/ 	.word	0x00003aa0
        /*0b10*/ 	.word	0x000000ff
        /*0b14*/ 	.word	0x00000000
        /*0b18*/ 	.short	0x010a
        /*0b1a*/ 	.byte	0x04
	.zero		1


	//   ....[164]....
        /*0b1c*/ 	.word	0x00003b30
        /*0b20*/ 	.word	0x000000ff
        /*0b24*/ 	.word	0x00000000
        /*0b28*/ 	.short	0x010a
        /*0b2a*/ 	.byte	0x04
	.zero		1


	//   ....[165]....
        /*0b2c*/ 	.word	0x00003bc0
        /*0b30*/ 	.word	0x000000ff
        /*0b34*/ 	.word	0x00000000
        /*0b38*/ 	.short	0x010a
        /*0b3a*/ 	.byte	0x04
	.zero		1


	//   ....[166]....
        /*0b3c*/ 	.word	0x00003c50
        /*0b40*/ 	.word	0x000000ff
        /*0b44*/ 	.word	0x00000000
        /*0b48*/ 	.short	0x010a
        /*0b4a*/ 	.byte	0x04
	.zero		1


	//   ....[167]....
        /*0b4c*/ 	.word	0x00003ce0
        /*0b50*/ 	.word	0x000000ff
        /*0b54*/ 	.word	0x00000000
        /*0b58*/ 	.short	0x010a
        /*0b5a*/ 	.byte	0x04
	.zero		1


	//   ....[168]....
        /*0b5c*/ 	.word	0x00003d70
        /*0b60*/ 	.word	0x000000ff
        /*0b64*/ 	.word	0x00000000
        /*0b68*/ 	.short	0x010a
        /*0b6a*/ 	.byte	0x04
	.zero		1


	//   ....[169]....
        /*0b6c*/ 	.word	0x00003e00
        /*0b70*/ 	.word	0x000000ff
        /*0b74*/ 	.word	0x00000000
        /*0b78*/ 	.short	0x010a
        /*0b7a*/ 	.byte	0x04
	.zero		1


	//   ....[170]....
        /*0b7c*/ 	.word	0x00003e90
        /*0b80*/ 	.word	0x000000ff
        /*0b84*/ 	.word	0x00000000
        /*0b88*/ 	.short	0x010a
        /*0b8a*/ 	.byte	0x04
	.zero		1


	//   ....[171]....
        /*0b8c*/ 	.word	0x00003f20
        /*0b90*/ 	.word	0x000000ff
        /*0b94*/ 	.word	0x00000000
        /*0b98*/ 	.short	0x010a
        /*0b9a*/ 	.byte	0x04
	.zero		1


	//   ....[172]....
        /*0b9c*/ 	.word	0x00003fb0
        /*0ba0*/ 	.word	0x000000ff
        /*0ba4*/ 	.word	0x00000000
        /*0ba8*/ 	.short	0x010a
        /*0baa*/ 	.byte	0x04
	.zero		1


	//   ....[173]....
        /*0bac*/ 	.word	0x00004040
        /*0bb0*/ 	.word	0x000000ff
        /*0bb4*/ 	.word	0x00000000
        /*0bb8*/ 	.short	0x010a
        /*0bba*/ 	.byte	0x04
	.zero		1


	//   ....[174]....
        /*0bbc*/ 	.word	0x000040d0
        /*0bc0*/ 	.word	0x000000ff
        /*0bc4*/ 	.word	0x00000000
        /*0bc8*/ 	.short	0x010a
        /*0bca*/ 	.byte	0x04
	.zero		1


	//   ....[175]....
        /*0bcc*/ 	.word	0x00004160
        /*0bd0*/ 	.word	0x000000ff
        /*0bd4*/ 	.word	0x00000000
        /*0bd8*/ 	.short	0x010a
        /*0bda*/ 	.byte	0x04
	.zero		1


	//   ....[176]....
        /*0bdc*/ 	.word	0x000041f0
        /*0be0*/ 	.word	0x000000ff
        /*0be4*/ 	.word	0x00000000
        /*0be8*/ 	.short	0x010a
        /*0bea*/ 	.byte	0x04
	.zero		1


	//   ....[177]....
        /*0bec*/ 	.word	0x00004280
        /*0bf0*/ 	.word	0x000000ff
        /*0bf4*/ 	.word	0x00000000
        /*0bf8*/ 	.short	0x010a
        /*0bfa*/ 	.byte	0x04
	.zero		1


	//   ....[178]....
        /*0bfc*/ 	.word	0x00004310
        /*0c00*/ 	.word	0x000000ff
        /*0c04*/ 	.word	0x00000000
        /*0c08*/ 	.short	0x010a
        /*0c0a*/ 	.byte	0x04
	.zero		1


	//   ....[179]....
        /*0c0c*/ 	.word	0x000043b0
        /*0c10*/ 	.word	0x00000000
        /*0c14*/ 	.word	0x00000000
        /*0c18*/ 	.short	0x010a
        /*0c1a*/ 	.byte	0xff
	.zero		1


	//   ....[180]....
        /*0c1c*/ 	.word	0x000044d0
        /*0c20*/ 	.word	0x00000000
        /*0c24*/ 	.word	0x000003a0
        /*0c28*/ 	.short	0x010a
        /*0c2a*/ 	.byte	0xff
	.zero		1


	//   ....[181]....
        /*0c2c*/ 	.word	0x00004530
        /*0c30*/ 	.word	0x00000004
        /*0c34*/ 	.word	0x00000000
        /*0c38*/ 	.short	0x0101
        /*0c3a*/ 	.byte	0xff
	.zero		1


	//   ....[182]....
        /*0c3c*/ 	.word	0x00004550
        /*0c40*/ 	.word	0x000000ff
        /*0c44*/ 	.word	0x00000350
        /*0c48*/ 	.short	0x010a
        /*0c4a*/ 	.byte	0x05
	.zero		1


	//   ....[183]....
        /*0c4c*/ 	.word	0x00004670
        /*0c50*/ 	.word	0x00000000
        /*0c54*/ 	.word	0x00000340
        /*0c58*/ 	.short	0x010a
        /*0c5a*/ 	.byte	0xff
	.zero		1


	//   ....[184]....
        /*0c5c*/ 	.word	0x00004780
        /*0c60*/ 	.word	0x00000000
        /*0c64*/ 	.word	0x00000000
        /*0c68*/ 	.short	0x0101
        /*0c6a*/ 	.byte	0xff
	.zero		1


	//   ....[185]....
        /*0c6c*/ 	.word	0x00004810
        /*0c70*/ 	.word	0x000000ff
        /*0c74*/ 	.word	0x00000350
        /*0c78*/ 	.short	0x0106
        /*0c7a*/ 	.byte	0x05
	.zero		1


	//   ....[186]....
        /*0c7c*/ 	.word	0x00004830
        /*0c80*/ 	.word	0x000000ff
        /*0c84*/ 	.word	0x00000350
        /*0c88*/ 	.short	0x010a
        /*0c8a*/ 	.byte	0x05
	.zero		1


	//   ....[187]....
        /*0c8c*/ 	.word	0x000048c0
        /*0c90*/ 	.word	0x000000ff
        /*0c94*/ 	.word	0x00000350
        /*0c98*/ 	.short	0x0106
        /*0c9a*/ 	.byte	0x04
	.zero		1


	//   ....[188]....
        /*0c9c*/ 	.word	0x00004900
        /*0ca0*/ 	.word	0x00000000
        /*0ca4*/ 	.word	0x00000350
        /*0ca8*/ 	.short	0x010a
        /*0caa*/ 	.byte	0xff
	.zero		1


	//   ....[189]....
        /*0cac*/ 	.word	0x00004e00
        /*0cb0*/ 	.word	0x00000000
        /*0cb4*/ 	.word	0x00000340
        /*0cb8*/ 	.short	0x010a
        /*0cba*/ 	.byte	0xff
	.zero		1


	//   ....[190]....
        /*0cbc*/ 	.word	0x00004f00
        /*0cc0*/ 	.word	0x00000003
        /*0cc4*/ 	.word	0x00000000
        /*0cc8*/ 	.short	0x0101
        /*0cca*/ 	.byte	0xff
	.zero		1


	//   ....[191]....
        /*0ccc*/ 	.word	0x00004f10
        /*0cd0*/ 	.word	0x000000ff
        /*0cd4*/ 	.word	0x00000000
        /*0cd8*/ 	.short	0x010a
        /*0cda*/ 	.byte	0x04
	.zero		1


	//   ....[192]....
        /*0cdc*/ 	.word	0x00004f90
        /*0ce0*/ 	.word	0x000000ff
        /*0ce4*/ 	.word	0x00000380
        /*0ce8*/ 	.short	0x010a
        /*0cea*/ 	.byte	0x08
	.zero		1


	//   ....[193]....
        /*0cec*/ 	.word	0x00005070
        /*0cf0*/ 	.word	0x000000ff
        /*0cf4*/ 	.word	0x00000000
        /*0cf8*/ 	.short	0x010a
        /*0cfa*/ 	.byte	0x07
	.zero		1


	//   ....[194]....
        /*0cfc*/ 	.word	0x000051b0
        /*0d00*/ 	.word	0x000000ff
        /*0d04*/ 	.word	0x00000000
        /*0d08*/ 	.short	0x010a
        /*0d0a*/ 	.byte	0x04
	.zero		1


	//   ....[195]....
        /*0d0c*/ 	.word	0x000053a0
        /*0d10*/ 	.word	0x000000ff
        /*0d14*/ 	.word	0x00000000
        /*0d18*/ 	.short	0x010a
        /*0d1a*/ 	.byte	0x05
	.zero		1


	//   ....[196]....
        /*0d1c*/ 	.word	0x00005430
        /*0d20*/ 	.word	0x000000ff
        /*0d24*/ 	.word	0x00000000
        /*0d28*/ 	.short	0x010a
        /*0d2a*/ 	.byte	0x05
	.zero		1


	//   ....[197]....
        /*0d2c*/ 	.word	0x000054c0
        /*0d30*/ 	.word	0x000000ff
        /*0d34*/ 	.word	0x00000000
        /*0d38*/ 	.short	0x010a
        /*0d3a*/ 	.byte	0x05
	.zero		1


	//   ....[198]....
        /*0d3c*/ 	.word	0x00005550
        /*0d40*/ 	.word	0x000000ff
        /*0d44*/ 	.word	0x00000000
        /*0d48*/ 	.short	0x010a
        /*0d4a*/ 	.byte	0x07
	.zero		1


	//   ....[199]....
        /*0d4c*/ 	.word	0x00005980
        /*0d50*/ 	.word	0x00000000
        /*0d54*/ 	.word	0x00000340
        /*0d58*/ 	.short	0x010a
        /*0d5a*/ 	.byte	0xff
	.zero		1


	//   ....[200]....
        /*0d5c*/ 	.word	0x00005a60
        /*0d60*/ 	.word	0x00000000
        /*0d64*/ 	.word	0x00000000
        /*0d68*/ 	.short	0x0101
        /*0d6a*/ 	.byte	0xff
	.zero		1


	//   ....[201]....
        /*0d6c*/ 	.word	0x00005d80
        /*0d70*/ 	.word	0x000000ff
        /*0d74*/ 	.word	0x00000338
        /*0d78*/ 	.short	0x010a
        /*0d7a*/ 	.byte	0x0d
	.zero		1


	//   ....[202]....
        /*0d7c*/ 	.word	0x00005f60
        /*0d80*/ 	.word	0x000000ff
        /*0d84*/ 	.word	0x00000320
        /*0d88*/ 	.short	0x010a
        /*0d8a*/ 	.byte	0x0e
	.zero		1


	//   ....[203]....
        /*0d8c*/ 	.word	0x00006270
        /*0d90*/ 	.word	0x000000ff
        /*0d94*/ 	.word	0x00000310
        /*0d98*/ 	.short	0x010b
        /*0d9a*/ 	.byte	0x0e
	.zero		1


	//   ....[204]....
        /*0d9c*/ 	.word	0x000062d0
        /*0da0*/ 	.word	0x000000ff
        /*0da4*/ 	.word	0x00000000
        /*0da8*/ 	.short	0x0101
        /*0daa*/ 	.byte	0x0f
	.zero		1


	//   ....[205]....
        /*0dac*/ 	.word	0x00006320
        /*0db0*/ 	.word	0x000000ff
        /*0db4*/ 	.word	0x00000000
        /*0db8*/ 	.short	0x010a
        /*0dba*/ 	.byte	0x04
	.zero		1


	//   ....[206]....
        /*0dbc*/ 	.word	0x000063c0
        /*0dc0*/ 	.word	0x00000000
        /*0dc4*/ 	.word	0x00000000
        /*0dc8*/ 	.short	0x010a
        /*0dca*/ 	.byte	0xff
	.zero		1


	//   ....[207]....
        /*0dcc*/ 	.word	0x000066b0
        /*0dd0*/ 	.word	0x00000000
        /*0dd4*/ 	.word	0x00000340
        /*0dd8*/ 	.short	0x010a
        /*0dda*/ 	.byte	0xff
	.zero		1


	//   ....[208]....
        /*0ddc*/ 	.word	0x00006770
        /*0de0*/ 	.word	0x00000000
        /*0de4*/ 	.word	0x00000000
        /*0de8*/ 	.short	0x0101
        /*0dea*/ 	.byte	0xff
	.zero		1


	//   ....[209]....
        /*0dec*/ 	.word	0x00006f20
        /*0df0*/ 	.word	0x000000ff
        /*0df4*/ 	.word	0x00000310
        /*0df8*/ 	.short	0x010a
        /*0dfa*/ 	.byte	0x04
	.zero		1


	//   ....[210]....
        /*0dfc*/ 	.word	0x00006fa0
        /*0e00*/ 	.word	0x000000ff
        /*0e04*/ 	.word	0x00000360
        /*0e08*/ 	.short	0x010a
        /*0e0a*/ 	.byte	0x37
	.zero		1


	//   ....[211]....
        /*0e0c*/ 	.word	0x00007050
        /*0e10*/ 	.word	0x000000ff
        /*0e14*/ 	.word	0x00000310
        /*0e18*/ 	.short	0x010a
        /*0e1a*/ 	.byte	0x04
	.zero		1


	//   ....[212]....
        /*0e1c*/ 	.word	0x00007180
        /*0e20*/ 	.word	0x000000ff
        /*0e24*/ 	.word	0x00000360
        /*0e28*/ 	.short	0x010a
        /*0e2a*/ 	.byte	0x37
	.zero		1


	//   ....[213]....
        /*0e2c*/ 	.word	0x00007390
        /*0e30*/ 	.word	0x000000ff
        /*0e34*/ 	.word	0x00000000
        /*0e38*/ 	.short	0x0101
        /*0e3a*/ 	.byte	0x05
	.zero		1


	//   ....[214]....
        /*0e3c*/ 	.word	0x00007680
        /*0e40*/ 	.word	0x000000ff
        /*0e44*/ 	.word	0x00000000
        /*0e48*/ 	.short	0x0101
        /*0e4a*/ 	.byte	0x04
	.zero		1


	//   ....[215]....
        /*0e4c*/ 	.word	0x000078f0
        /*0e50*/ 	.word	0x00000003
        /*0e54*/ 	.word	0x000003b0
        /*0e58*/ 	.short	0x010a
        /*0e5a*/ 	.byte	0xff
	.zero		1


	//   ....[216]....
        /*0e5c*/ 	.word	0x00007950
        /*0e60*/ 	.word	0x00000002
        /*0e64*/ 	.word	0x00000188
        /*0e68*/ 	.short	0x010a
        /*0e6a*/ 	.byte	0xff
	.zero		1


	//   ....[217]....
        /*0e6c*/ 	.word	0x000079b0
        /*0e70*/ 	.word	0x00000002
        /*0e74*/ 	.word	0x00000188
        /*0e78*/ 	.short	0x010a
        /*0e7a*/ 	.byte	0xff
	.zero		1


	//   ....[218]....
        /*0e7c*/ 	.word	0x00007a00
        /*0e80*/ 	.word	0x00000002
        /*0e84*/ 	.word	0x00000340
        /*0e88*/ 	.short	0x010a
        /*0e8a*/ 	.byte	0xff
	.zero		1


	//   ....[219]....
        /*0e8c*/ 	.word	0x00007a60
        /*0e90*/ 	.word	0x00000000
        /*0e94*/ 	.word	0x00000000
        /*0e98*/ 	.short	0x010a
        /*0e9a*/ 	.byte	0xff
	.zero		1


	//   ....[220]....
        /*0e9c*/ 	.word	0x00007ac0
        /*0ea0*/ 	.word	0x00000000
        /*0ea4*/ 	.word	0x00000000
        /*0ea8*/ 	.short	0x010a
        /*0eaa*/ 	.byte	0xff
	.zero		1


	//   ....[221]....
        /*0eac*/ 	.word	0x00007b20
        /*0eb0*/ 	.word	0x00000000
        /*0eb4*/ 	.word	0x00000000
        /*0eb8*/ 	.short	0x010a
        /*0eba*/ 	.byte	0xff
	.zero		1


	//   ....[222]....
        /*0ebc*/ 	.word	0x00007b80
        /*0ec0*/ 	.word	0x00000000
        /*0ec4*/ 	.word	0x00000000
        /*0ec8*/ 	.short	0x010a
        /*0eca*/ 	.byte	0xff
	.zero		1


	//   ....[223]....
        /*0ecc*/ 	.word	0x00007be0
        /*0ed0*/ 	.word	0x00000000
        /*0ed4*/ 	.word	0x00000000
        /*0ed8*/ 	.short	0x010a
        /*0eda*/ 	.byte	0xff
	.zero		1


	//   ....[224]....
        /*0edc*/ 	.word	0x00007c40
        /*0ee0*/ 	.word	0x00000000
        /*0ee4*/ 	.word	0x00000000
        /*0ee8*/ 	.short	0x010a
        /*0eea*/ 	.byte	0xff
	.zero		1


	//   ....[225]....
        /*0eec*/ 	.word	0x00007ca0
        /*0ef0*/ 	.word	0x00000000
        /*0ef4*/ 	.word	0x00000000
        /*0ef8*/ 	.short	0x010a
        /*0efa*/ 	.byte	0xff
	.zero		1


	//   ....[226]....
        /*0efc*/ 	.word	0x00007d00
        /*0f00*/ 	.word	0x00000000
        /*0f04*/ 	.word	0x00000000
        /*0f08*/ 	.short	0x010a
        /*0f0a*/ 	.byte	0xff
	.zero		1


	//   ....[227]....
        /*0f0c*/ 	.word	0x00007d60
        /*0f10*/ 	.word	0x00000000
        /*0f14*/ 	.word	0x00000000
        /*0f18*/ 	.short	0x010a
        /*0f1a*/ 	.byte	0xff
	.zero		1


	//   ....[228]....
        /*0f1c*/ 	.word	0x00007dc0
        /*0f20*/ 	.word	0x00000000
        /*0f24*/ 	.word	0x00000000
        /*0f28*/ 	.short	0x010a
        /*0f2a*/ 	.byte	0xff
	.zero		1


	//   ....[229]....
        /*0f2c*/ 	.word	0x00007e20
        /*0f30*/ 	.word	0x00000000
        /*0f34*/ 	.word	0x00000000
        /*0f38*/ 	.short	0x010a
        /*0f3a*/ 	.byte	0xff
	.zero		1


	//   ....[230]....
        /*0f3c*/ 	.word	0x00007e80
        /*0f40*/ 	.word	0x00000000
        /*0f44*/ 	.word	0x00000000
        /*0f48*/ 	.short	0x010a
        /*0f4a*/ 	.byte	0xff
	.zero		1


	//   ....[231]....
        /*0f4c*/ 	.word	0x00007ee0
        /*0f50*/ 	.word	0x00000000
        /*0f54*/ 	.word	0x00000000
        /*0f58*/ 	.short	0x010a
        /*0f5a*/ 	.byte	0xff
	.zero		1


	//   ....[232]....
        /*0f5c*/ 	.word	0x00007f40
        /*0f60*/ 	.word	0x00000000
        /*0f64*/ 	.word	0x00000000
        /*0f68*/ 	.short	0x010a
        /*0f6a*/ 	.byte	0xff
	.zero		1


	//   ....[233]....
        /*0f6c*/ 	.word	0x00007fa0
        /*0f70*/ 	.word	0x00000000
        /*0f74*/ 	.word	0x00000000
        /*0f78*/ 	.short	0x010a
        /*0f7a*/ 	.byte	0xff
	.zero		1


	//   ....[234]....
        /*0f7c*/ 	.word	0x00008000
        /*0f80*/ 	.word	0x00000000
        /*0f84*/ 	.word	0x00000000
        /*0f88*/ 	.short	0x010a
        /*0f8a*/ 	.byte	0xff
	.zero		1


	//   ....[235]....
        /*0f8c*/ 	.word	0x00008060
        /*0f90*/ 	.word	0x00000000
        /*0f94*/ 	.word	0x00000000
        /*0f98*/ 	.short	0x010a
        /*0f9a*/ 	.byte	0xff
	.zero		1


	//   ....[236]....
        /*0f9c*/ 	.word	0x000080c0
        /*0fa0*/ 	.word	0x00000000
        /*0fa4*/ 	.word	0x00000000
        /*0fa8*/ 	.short	0x010a
        /*0faa*/ 	.byte	0xff
	.zero		1


	//   ....[237]....
        /*0fac*/ 	.word	0x00008120
        /*0fb0*/ 	.word	0x00000000
        /*0fb4*/ 	.word	0x00000000
        /*0fb8*/ 	.short	0x010a
        /*0fba*/ 	.byte	0xff
	.zero		1


	//   ....[238]....
        /*0fbc*/ 	.word	0x00008180
        /*0fc0*/ 	.word	0x00000000
        /*0fc4*/ 	.word	0x00000000
        /*0fc8*/ 	.short	0x010a
        /*0fca*/ 	.byte	0xff
	.zero		1


	//   ....[239]....
        /*0fcc*/ 	.word	0x000081e0
        /*0fd0*/ 	.word	0x00000000
        /*0fd4*/ 	.word	0x00000000
        /*0fd8*/ 	.short	0x010a
        /*0fda*/ 	.byte	0xff
	.zero		1


	//   ....[240]....
        /*0fdc*/ 	.word	0x00008240
        /*0fe0*/ 	.word	0x00000000
        /*0fe4*/ 	.word	0x00000000
        /*0fe8*/ 	.short	0x010a
        /*0fea*/ 	.byte	0xff
	.zero		1


	//   ....[241]....
        /*0fec*/ 	.word	0x000082a0
        /*0ff0*/ 	.word	0x00000000
        /*0ff4*/ 	.word	0x00000000
        /*0ff8*/ 	.short	0x010a
        /*0ffa*/ 	.byte	0xff
	.zero		1


	//   ....[242]....
        /*0ffc*/ 	.word	0x00008300
        /*1000*/ 	.word	0x00000000
        /*1004*/ 	.word	0x00000000
        /*1008*/ 	.short	0x010a
        /*100a*/ 	.byte	0xff
	.zero		1


	//   ....[243]....
        /*100c*/ 	.word	0x00008360
        /*1010*/ 	.word	0x00000000
        /*1014*/ 	.word	0x00000000
        /*1018*/ 	.short	0x010a
        /*101a*/ 	.byte	0xff
	.zero		1


	//   ....[244]....
        /*101c*/ 	.word	0x000083c0
        /*1020*/ 	.word	0x00000000
        /*1024*/ 	.word	0x00000000
        /*1028*/ 	.short	0x010a
        /*102a*/ 	.byte	0xff
	.zero		1


	//   ....[245]....
        /*102c*/ 	.word	0x00008420
        /*1030*/ 	.word	0x00000000
        /*1034*/ 	.word	0x00000000
        /*1038*/ 	.short	0x010a
        /*103a*/ 	.byte	0xff
	.zero		1


	//   ....[246]....
        /*103c*/ 	.word	0x00008480
        /*1040*/ 	.word	0x00000000
        /*1044*/ 	.word	0x00000000
        /*1048*/ 	.short	0x010a
        /*104a*/ 	.byte	0xff
	.zero		1


	//   ....[247]....
        /*104c*/ 	.word	0x000084e0
        /*1050*/ 	.word	0x00000000
        /*1054*/ 	.word	0x00000000
        /*1058*/ 	.short	0x010a
        /*105a*/ 	.byte	0xff
	.zero		1


	//   ....[248]....
        /*105c*/ 	.word	0x00008540
        /*1060*/ 	.word	0x00000000
        /*1064*/ 	.word	0x00000000
        /*1068*/ 	.short	0x010a
        /*106a*/ 	.byte	0xff
	.zero		1


	//   ....[249]....
        /*106c*/ 	.word	0x000085a0
        /*1070*/ 	.word	0x00000000
        /*1074*/ 	.word	0x00000000
        /*1078*/ 	.short	0x010a
        /*107a*/ 	.byte	0xff
	.zero		1


	//   ....[250]....
        /*107c*/ 	.word	0x00008600
        /*1080*/ 	.word	0x00000000
        /*1084*/ 	.word	0x00000000
        /*1088*/ 	.short	0x010a
        /*108a*/ 	.byte	0xff
	.zero		1


	//   ....[251]....
        /*108c*/ 	.word	0x00008660
        /*1090*/ 	.word	0x00000000
        /*1094*/ 	.word	0x00000000
        /*1098*/ 	.short	0x010a
        /*109a*/ 	.byte	0xff
	.zero		1


	//   ....[252]....
        /*109c*/ 	.word	0x000086c0
        /*10a0*/ 	.word	0x00000000
        /*10a4*/ 	.word	0x00000000
        /*10a8*/ 	.short	0x010a
        /*10aa*/ 	.byte	0xff
	.zero		1


	//   ....[253]....
        /*10ac*/ 	.word	0x00008720
        /*10b0*/ 	.word	0x00000000
        /*10b4*/ 	.word	0x00000000
        /*10b8*/ 	.short	0x010a
        /*10ba*/ 	.byte	0xff
	.zero		1


	//   ....[254]....
        /*10bc*/ 	.word	0x00008780
        /*10c0*/ 	.word	0x00000000
        /*10c4*/ 	.word	0x00000000
        /*10c8*/ 	.short	0x010a
        /*10ca*/ 	.byte	0xff
	.zero		1


	//   ....[255]....
        /*10cc*/ 	.word	0x000087e0
        /*10d0*/ 	.word	0x00000000
        /*10d4*/ 	.word	0x00000000
        /*10d8*/ 	.short	0x010a
        /*10da*/ 	.byte	0xff
	.zero		1


	//   ....[0]....
        /*10dc*/ 	.word	0x00008840
        /*10e0*/ 	.word	0x00000000
        /*10e4*/ 	.word	0x00000000
        /*10e8*/ 	.short	0x010a
        /*10ea*/ 	.byte	0xff
	.zero		1


	//   ....[1]....
        /*10ec*/ 	.word	0x000088a0
        /*10f0*/ 	.word	0x00000000
        /*10f4*/ 	.word	0x00000000
        /*10f8*/ 	.short	0x010a
        /*10fa*/ 	.byte	0xff
	.zero		1


	//   ....[2]....
        /*10fc*/ 	.word	0x00008900
        /*1100*/ 	.word	0x00000000
        /*1104*/ 	.word	0x00000000
        /*1108*/ 	.short	0x010a
        /*110a*/ 	.byte	0xff
	.zero		1


	//   ....[3]....
        /*110c*/ 	.word	0x00008960
        /*1110*/ 	.word	0x00000000
        /*1114*/ 	.word	0x00000000
        /*1118*/ 	.short	0x010a
        /*111a*/ 	.byte	0xff
	.zero		1


	//   ....[4]....
        /*111c*/ 	.word	0x000089c0
        /*1120*/ 	.word	0x00000000
        /*1124*/ 	.word	0x00000000
        /*1128*/ 	.short	0x010a
        /*112a*/ 	.byte	0xff
	.zero		1


	//   ....[5]....
        /*112c*/ 	.word	0x00008a20
        /*1130*/ 	.word	0x00000000
        /*1134*/ 	.word	0x00000000
        /*1138*/ 	.short	0x010a
        /*113a*/ 	.byte	0xff
	.zero		1


	//   ....[6]....
        /*113c*/ 	.word	0x00008a80
        /*1140*/ 	.word	0x00000000
        /*1144*/ 	.word	0x00000000
        /*1148*/ 	.short	0x010a
        /*114a*/ 	.byte	0xff
	.zero		1


	//   ....[7]....
        /*114c*/ 	.word	0x00008ae0
        /*1150*/ 	.word	0x00000000
        /*1154*/ 	.word	0x00000000
        /*1158*/ 	.short	0x010a
        /*115a*/ 	.byte	0xff
	.zero		1


	//   ....[8]....
        /*115c*/ 	.word	0x00008b40
        /*1160*/ 	.word	0x00000000
        /*1164*/ 	.word	0x00000000
        /*1168*/ 	.short	0x010a
        /*116a*/ 	.byte	0xff
	.zero		1


	//   ....[9]....
        /*116c*/ 	.word	0x00008ba0
        /*1170*/ 	.word	0x00000000
        /*1174*/ 	.word	0x00000000
        /*1178*/ 	.short	0x010a
        /*117a*/ 	.byte	0xff
	.zero		1


	//   ....[10]....
        /*117c*/ 	.word	0x00008c00
        /*1180*/ 	.word	0x00000000
        /*1184*/ 	.word	0x00000000
        /*1188*/ 	.short	0x010a
        /*118a*/ 	.byte	0xff
	.zero		1


	//   ....[11]....
        /*118c*/ 	.word	0x00008c50
        /*1190*/ 	.word	0x00000000
        /*1194*/ 	.word	0x000003a0
        /*1198*/ 	.short	0x010a
        /*119a*/ 	.byte	0xff
	.zero		1


	//   ....[12]....
        /*119c*/ 	.word	0x00008cb0
        /*11a0*/ 	.word	0x00000000
        /*11a4*/ 	.word	0x00000350
        /*11a8*/ 	.short	0x010a
        /*11aa*/ 	.byte	0xff
	.zero		1


	//   ....[13]....
        /*11ac*/ 	.word	0x00008d00
        /*11b0*/ 	.word	0x00000000
        /*11b4*/ 	.word	0x00000340
        /*11b8*/ 	.short	0x010a
        /*11ba*/ 	.byte	0xff
	.zero		1


	//   ....[14]....
        /*11bc*/ 	.word	0x00008d60
        /*11c0*/ 	.word	0x00000000
        /*11c4*/ 	.word	0x00000350
        /*11c8*/ 	.short	0x010a
        /*11ca*/ 	.byte	0xff
	.zero		1


	//   ....[15]....
        /*11cc*/ 	.word	0x00008db0
        /*11d0*/ 	.word	0x00000000
        /*11d4*/ 	.word	0x00000340
        /*11d8*/ 	.short	0x010a
        /*11da*/ 	.byte	0xff
	.zero		1


	//   ....[16]....
        /*11dc*/ 	.word	0x00008e10
        /*11e0*/ 	.word	0x00000003
        /*11e4*/ 	.word	0x00000380
        /*11e8*/ 	.short	0x010a
        /*11ea*/ 	.byte	0xff
	.zero		1


	//   ....[17]....
        /*11ec*/ 	.word	0x00008e70
        /*11f0*/ 	.word	0x00000000
        /*11f4*/ 	.word	0x00000000
        /*11f8*/ 	.short	0x010a
        /*11fa*/ 	.byte	0xff
	.zero		1


	//   ....[18]....
        /*11fc*/ 	.word	0x00008ed0
        /*1200*/ 	.word	0x00000000
        /*1204*/ 	.word	0x00000000
        /*1208*/ 	.short	0x010a
        /*120a*/ 	.byte	0xff
	.zero		1


	//   ....[19]....
        /*120c*/ 	.word	0x00008f30
        /*1210*/ 	.word	0x00000000
        /*1214*/ 	.word	0x00000000
        /*1218*/ 	.short	0x010a
        /*121a*/ 	.byte	0xff
	.zero		1


	//   ....[20]....
        /*121c*/ 	.word	0x00008f90
        /*1220*/ 	.word	0x00000000
        /*1224*/ 	.word	0x00000000
        /*1228*/ 	.short	0x010a
        /*122a*/ 	.byte	0xff
	.zero		1


	//   ....[21]....
        /*122c*/ 	.word	0x00008ff0
        /*1230*/ 	.word	0x00000000
        /*1234*/ 	.word	0x00000000
        /*1238*/ 	.short	0x010a
        /*123a*/ 	.byte	0xff
	.zero		1


	//   ....[22]....
        /*123c*/ 	.word	0x00009040
        /*1240*/ 	.word	0x00000000
        /*1244*/ 	.word	0x00000340
        /*1248*/ 	.short	0x010a
        /*124a*/ 	.byte	0xff
	.zero		1


	//   ....[23]....
        /*124c*/ 	.word	0x000090a0
        /*1250*/ 	.word	0x00000000
        /*1254*/ 	.word	0x00000338
        /*1258*/ 	.short	0x010a
        /*125a*/ 	.byte	0xff
	.zero		1


	//   ....[24]....
        /*125c*/ 	.word	0x00009100
        /*1260*/ 	.word	0x00000003
        /*1264*/ 	.word	0x00000320
        /*1268*/ 	.short	0x010a
        /*126a*/ 	.byte	0xff
	.zero		1


	//   ....[25]....
        /*126c*/ 	.word	0x00009160
        /*1270*/ 	.word	0x00000000
        /*1274*/ 	.word	0x00000000
        /*1278*/ 	.short	0x010a
        /*127a*/ 	.byte	0xff
	.zero		1


	//   ....[26]....
        /*127c*/ 	.word	0x000091b0
        /*1280*/ 	.word	0x00000000
        /*1284*/ 	.word	0x00000340
        /*1288*/ 	.short	0x010a
        /*128a*/ 	.byte	0xff
	.zero		1


	//   ....[27]....
        /*128c*/ 	.word	0x00009210
        /*1290*/ 	.word	0x00000000
        /*1294*/ 	.word	0x00000310
        /*1298*/ 	.short	0x010a
        /*129a*/ 	.byte	0xff
	.zero		1


	//   ....[28]....
        /*129c*/ 	.word	0x00009270
        /*12a0*/ 	.word	0x00000003
        /*12a4*/ 	.word	0x00000360
        /*12a8*/ 	.short	0x010a
        /*12aa*/ 	.byte	0xff
	.zero		1


	//----- nvinfo : EIATTR_NUM_MBARRIERS
	.align		4
.L_44:
        /*12ac*/ 	.byte	0x03, 0x38
        /*12ae*/ 	.short	0x0078


	//----- nvinfo : EIATTR_EXIT_INSTR_OFFSETS
	.align		4
        /*12b0*/ 	.byte	0x04, 0x1c
        /*12b2*/ 	.short	(.L_46 - .L_45)


	//   ....[0]....
.L_45:
        /*12b4*/ 	.word	0x000043e0


	//   ....[1]....
        /*12b8*/ 	.word	0x000048d0


	//   ....[2]....
        /*12bc*/ 	.word	0x00004930


	//   ....[3]....
        /*12c0*/ 	.word	0x000057b0


	//   ....[4]....
        /*12c4*/ 	.word	0x000063f0


	//   ....[5]....
        /*12c8*/ 	.word	0x00006430


	//   ....[6]....
        /*12cc*/ 	.word	0x00007820


	//   ....[7]....
        /*12d0*/ 	.word	0x00007890


	//   ....[8]....
        /*12d4*/ 	.word	0x000078c0


	//   ....[9]....
        /*12d8*/ 	.word	0x000078e0


	//----- nvinfo : EIATTR_MAX_THREADS
	.align		4
.L_46:
        /*12dc*/ 	.byte	0x04, 0x05
        /*12de*/ 	.short	(.L_48 - .L_47)
.L_47:
        /*12e0*/ 	.word	0x00000100
        /*12e4*/ 	.word	0x00000001
        /*12e8*/ 	.word	0x00000001


	//----- nvinfo : EIATTR_CRS_STACK_SIZE
	.align		4
.L_48:
        /*12ec*/ 	.byte	0x04, 0x1e
        /*12ee*/ 	.short	(.L_50 - .L_49)
.L_49:
        /*12f0*/ 	.word	0x00000000


	//----- nvinfo : EIATTR_CBANK_PARAM_SIZE
	.align		4
.L_50:
        /*12f4*/ 	.byte	0x03, 0x19
        /*12f6*/ 	.short	0x0800


	//----- nvinfo : EIATTR_PARAM_CBANK
	.align		4
        /*12f8*/ 	.byte	0x04, 0x0a
        /*12fa*/ 	.short	(.L_52 - .L_51)
	.align		4
.L_51:
        /*12fc*/ 	.word	index@(.nv.constant0._ZN7cutlass13device_kernelINS_4gemm6kernel13GemmUniversalIN4cute5tupleIJiiiiEEENS1_10collective13CollectiveMmaINS1_35MainloopSm100TmaUmmaWarpSpecializedILi49ELi2ELi4ENS5_IJNS4_1CILi1EEESB_SB_EEEEENS5_IJNSA_ILi64EEENSA_ILi8EEENSA_ILi32EEEEEENS_6half_tENS5_IJlSB_lEEESI_NS5_IJSB_llEEENS4_8TiledMMAINS4_8MMA_AtomIJNS4_20SM100_MMA_F16BF16_SSISI_SI_fLi64ELi8ELNS4_4UMMA5MajorE0ELSP_1ELNSO_7ScaleInE0ELSQ_0EEEEEENS4_6LayoutISC_NS5_IJNSA_ILi0EEESU_SU_EEEEENS5_IJNS4_10UnderscoreESX_SX_EEEEENS4_13SM90_TMA_LOADENS4_14ComposedLayoutINS4_7SwizzleILi2ELi4ELi3EEENS4_18smem_ptr_flag_bitsILi16EEENST_INS5_IJSF_SG_EEENS5_IJSG_SB_EEEEEEEvNS4_8identityES10_NS11_INS12_ILi0ELi4ELi3EEES15_NST_INS5_IJSF_SF_EEENS5_IJSB_SF_EEEEEEEvS1A_EENS_8epilogue10collective18CollectiveEpilogueINS1H_23Sm100TmaWarpSpecializedILi2ELi1ELi4ELb1ELb0EEEJSH_NS5_IJNST_ISE_SB_EENST_ISF_SB_EEEEESI_SJ_SI_SJ_NS1H_6fusion15FusionCallbacksIS1L_NS1P_17LinearCombinationISI_fSI_fLNS_15FloatRoundStyleE2EEESH_S1O_JEEENS4_5SM1004TMEM4LOAD26SM100_TMEM_LOAD_16dp256b1xES10_NS11_IS1B_S15_NST_IS1C_NS5_IJSF_SB_EEEEEEENS4_17SM75_U32x2_LDSM_NENS4_14SM90_TMA_STOREES21_NS4_17SM90_U32x2_STSM_NENS4_39AutoVectorizingCopyWithAssumedAlignmentILi128EEEEEEvvEEEEvNT_6ParamsE)
        /*1300*/ 	.short	0x0380
        /*1302*/ 	.short	0x0800


	//----- nvinfo : EIATTR_SW_WAR
	.align		4
.L_52:
        /*1304*/ 	.byte	0x04, 0x36
        /*1306*/ 	.short	(.L_54 - .L_53)
.L_53:
        /*1308*/ 	.word	0x00000008
.L_54:


//--------------------- .nv.callgraph             --------------------------
	.section	.nv.callgraph,"",@"SHT_CUDA_CALLGRAPH"
	.align	4
	.sectionentsize	8
	.align		4
        /*0000*/ 	.word	0x00000000
	.align		4
        /*0004*/ 	.word	0xffffffff
	.align		4
        /*0008*/ 	.word	index@(_ZN7cutlass13device_kernelINS_4gemm6kernel13GemmUniversalIN4cute5tupleIJiiiiEEENS1_10collective13CollectiveMmaINS1_35MainloopSm100TmaUmmaWarpSpecializedILi49ELi2ELi4ENS5_IJNS4_1CILi1EEESB_SB_EEEEENS5_IJNSA_ILi64EEENSA_ILi8EEENSA_ILi32EEEEEENS_6half_tENS5_IJlSB_lEEESI_NS5_IJSB_llEEENS4_8TiledMMAINS4_8MMA_AtomIJNS4_20SM100_MMA_F16BF16_SSISI_SI_fLi64ELi8ELNS4_4UMMA5MajorE0ELSP_1ELNSO_7ScaleInE0ELSQ_0EEEEEENS4_6LayoutISC_NS5_IJNSA_ILi0EEESU_SU_EEEEENS5_IJNS4_10UnderscoreESX_SX_EEEEENS4_13SM90_TMA_LOADENS4_14ComposedLayoutINS4_7SwizzleILi2ELi4ELi3EEENS4_18smem_ptr_flag_bitsILi16EEENST_INS5_IJSF_SG_EEENS5_IJSG_SB_EEEEEEEvNS4_8identityES10_NS11_INS12_ILi0ELi4ELi3EEES15_NST_INS5_IJSF_SF_EEENS5_IJSB_SF_EEEEEEEvS1A_EENS_8epilogue10collective18CollectiveEpilogueINS1H_23Sm100TmaWarpSpecializedILi2ELi1ELi4ELb1ELb0EEEJSH_NS5_IJNST_ISE_SB_EENST_ISF_SB_EEEEESI_SJ_SI_SJ_NS1H_6fusion15FusionCallbacksIS1L_NS1P_17LinearCombinationISI_fSI_fLNS_15FloatRoundStyleE2EEESH_S1O_JEEENS4_5SM1004TMEM4LOAD26SM100_TMEM_LOAD_16dp256b1xES10_NS11_IS1B_S15_NST_IS1C_NS5_IJSF_SB_EEEEEEENS4_17SM75_U32x2_LDSM_NENS4_14SM90_TMA_STOREES21_NS4_17SM90_U32x2_STSM_NENS4_39AutoVectorizingCopyWithAssumedAlignmentILi128EEEEEEvvEEEEvNT_6ParamsE)
	.align		4
        /*000c*/ 	.word	index@(__assertfail)
	.align		4
        /*0010*/ 	.word	0x00000000
	.align		4
        /*0014*/ 	.word	0xfffffffe
	.align		4
        /*0018*/ 	.word	0x00000000
	.align		4
        /*001c*/ 	.word	0xfffffffd
	.align		4
        /*0020*/ 	.word	0x00000000
	.align		4
        /*0024*/ 	.word	0xfffffffc


//--------------------- .nv.constant4             --------------------------
	.section	.nv.constant4,"a",@progbits
	.align	8
	.align		8
.nv.constant4:
        /*0000*/ 	.dword	__assertfail
	.align		8
        /*0008*/ 	.dword	__unnamed_1
	.align		8
        /*0010*/ 	.dword	_ZN39_INTERNAL_14a72d24_4_k_cu_eb122fb9_27644cuda3std3__45__cpo5beginE
	.align		8
        /*0018*/ 	.dword	_ZN39_INTERNAL_14a72d24_4_k_cu_eb122fb9_27644cuda3std3__45__cpo3endE
	.align		8
        /*0020*/ 	.dword	_ZN39_INTERNAL_14a72d24_4_k_cu_eb122fb9_27644cuda3std3__45__cpo6cbeginE
	.align		8
        /*0028*/ 	.dword	_ZN39_INTERNAL_14a72d24_4_k_cu_eb122fb9_27644cuda3std3__45__cpo4cendE
	.align		8
        /*0030*/ 	.dword	_ZN39_INTERNAL_14a72d24_4_k_cu_eb122fb9_27644cuda3std3__441_GLOBAL__N__14a72d24_4_k_cu_eb122fb9_27646ignoreE
	.align		8
        /*0038*/ 	.dword	_ZN39_INTERNAL_14a72d24_4_k_cu_eb122fb9_27644cuda3std3__419piecewise_constructE
	.align		8
        /*0040*/ 	.dword	_ZN39_INTERNAL_14a72d24_4_k_cu_eb122fb9_27644cuda3std3__48in_placeE
	.align		8
        /*0048*/ 	.dword	_ZN39_INTERNAL_14a72d24_4_k_cu_eb122fb9_27644cuda3std6ranges3__45__cpo4swapE
	.align		8
        /*0050*/ 	.dword	_ZN39_INTERNAL_14a72d24_4_k_cu_eb122fb9_27644cuda3std6ranges3__45__cpo9iter_moveE
	.align		8
        /*0058*/ 	.dword	_ZN39_INTERNAL_14a72d24_4_k_cu_eb122fb9_27644cute7productE
	.align		8
        /*0060*/ 	.dword	_ZN39_INTERNAL_14a72d24_4_k_cu_eb122fb9_27644cute1_E
	.align		8
        /*0068*/ 	.dword	$str$25
	.align		8
        /*0070*/ 	.dword	$str$26


//--------------------- .text._ZN7cutlass13device_kernelINS_4gemm6kernel13GemmUniversalIN4cute5tupleIJiiiiEEENS1_10collective13CollectiveMmaINS1_35MainloopSm100TmaUmmaWarpSpecializedILi49ELi2ELi4ENS5_IJNS4_1CILi1EEESB_SB_EEEEENS5_IJNSA_ILi64EEENSA_ILi8EEENSA_ILi32EEEEEENS_6half_tENS5_IJlSB_lEEESI_NS5_IJSB_llEEENS4_8TiledMMAINS4_8MMA_AtomIJNS4_20SM100_MMA_F16BF16_SSISI_SI_fLi64ELi8ELNS4_4UMMA5MajorE0ELSP_1ELNSO_7ScaleInE0ELSQ_0EEEEEENS4_6LayoutISC_NS5_IJNSA_ILi0EEESU_SU_EEEEENS5_IJNS4_10UnderscoreESX_SX_EEEEENS4_13SM90_TMA_LOADENS4_14ComposedLayoutINS4_7SwizzleILi2ELi4ELi3EEENS4_18smem_ptr_flag_bitsILi16EEENST_INS5_IJSF_SG_EEENS5_IJSG_SB_EEEEEEEvNS4_8identityES10_NS11_INS12_ILi0ELi4ELi3EEES15_NST_INS5_IJSF_SF_EEENS5_IJSB_SF_EEEEEEEvS1A_EENS_8epilogue10collective18CollectiveEpilogueINS1H_23Sm100TmaWarpSpecializedILi2ELi1ELi4ELb1ELb0EEEJSH_NS5_IJNST_ISE_SB_EENST_ISF_SB_EEEEESI_SJ_SI_SJ_NS1H_6fusion15FusionCallbacksIS1L_NS1P_17LinearCombinationISI_fSI_fLNS_15FloatRoundStyleE2EEESH_S1O_JEEENS4_5SM1004TMEM4LOAD26SM100_TMEM_LOAD_16dp256b1xES10_NS11_IS1B_S15_NST_IS1C_NS5_IJSF_SB_EEEEEEENS4_17SM75_U32x2_LDSM_NENS4_14SM90_TMA_STOREES21_NS4_17SM90_U32x2_STSM_NENS4_39AutoVectorizingCopyWithAssumedAlignmentILi128EEEEEEvvEEEEvNT_6ParamsE --------------------------
	.section	.text._ZN7cutlass13device_kernelINS_4gemm6kernel13GemmUniversalIN4cute5tupleIJiiiiEEENS1_10collective13CollectiveMmaINS1_35MainloopSm100TmaUmmaWarpSpecializedILi49ELi2ELi4ENS5_IJNS4_1CILi1EEESB_SB_EEEEENS5_IJNSA_ILi64EEENSA_ILi8EEENSA_ILi32EEEEEENS_6half_tENS5_IJlSB_lEEESI_NS5_IJSB_llEEENS4_8TiledMMAINS4_8MMA_AtomIJNS4_20SM100_MMA_F16BF16_SSISI_SI_fLi64ELi8ELNS4_4UMMA5MajorE0ELSP_1ELNSO_7ScaleInE0ELSQ_0EEEEEENS4_6LayoutISC_NS5_IJNSA_ILi0EEESU_SU_EEEEENS5_IJNS4_10UnderscoreESX_SX_EEEEENS4_13SM90_TMA_LOADENS4_14ComposedLayoutINS4_7SwizzleILi2ELi4ELi3EEENS4_18smem_ptr_flag_bitsILi16EEENST_INS5_IJSF_SG_EEENS5_IJSG_SB_EEEEEEEvNS4_8identityES10_NS11_INS12_ILi0ELi4ELi3EEES15_NST_INS5_IJSF_SF_EEENS5_IJSB_SF_EEEEEEEvS1A_EENS_8epilogue10collective18CollectiveEpilogueINS1H_23Sm100TmaWarpSpecializedILi2ELi1ELi4ELb1ELb0EEEJSH_NS5_IJNST_ISE_SB_EENST_ISF_SB_EEEEESI_SJ_SI_SJ_NS1H_6fusion15FusionCallbacksIS1L_NS1P_17LinearCombinationISI_fSI_fLNS_15FloatRoundStyleE2EEESH_S1O_JEEENS4_5SM1004TMEM4LOAD26SM100_TMEM_LOAD_16dp256b1xES10_NS11_IS1B_S15_NST_IS1C_NS5_IJSF_SB_EEEEEEENS4_17SM75_U32x2_LDSM_NENS4_14SM90_TMA_STOREES21_NS4_17SM90_U32x2_STSM_NENS4_39AutoVectorizingCopyWithAssumedAlignmentILi128EEEEEEvvEEEEvNT_6ParamsE,"ax",@progbits
	.align	128
.text._ZN7cutlass13device_kernelINS_4gemm6kernel13GemmUniversalIN4cute5tupleIJiiiiEEENS1_10collective13CollectiveMmaINS1_35MainloopSm100TmaUmmaWarpSpecializedILi49ELi2ELi4ENS5_IJNS4_1CILi1EEESB_SB_EEEEENS5_IJNSA_ILi64EEENSA_ILi8EEENSA_ILi32EEEEEENS_6half_tENS5_IJlSB_lEEESI_NS5_IJSB_llEEENS4_8TiledMMAINS4_8MMA_AtomIJNS4_20SM100_MMA_F16BF16_SSISI_SI_fLi64ELi8ELNS4_4UMMA5MajorE0ELSP_1ELNSO_7ScaleInE0ELSQ_0EEEEEENS4_6LayoutISC_NS5_IJNSA_ILi0EEESU_SU_EEEEENS5_IJNS4_10UnderscoreESX_SX_EEEEENS4_13SM90_TMA_LOADENS4_14ComposedLayoutINS4_7SwizzleILi2ELi4ELi3EEENS4_18smem_ptr_flag_bitsILi16EEENST_INS5_IJSF_SG_EEENS5_IJSG_SB_EEEEEEEvNS4_8identityES10_NS11_INS12_ILi0ELi4ELi3EEES15_NST_INS5_IJSF_SF_EEENS5_IJSB_SF_EEEEEEEvS1A_EENS_8epilogue10collective18CollectiveEpilogueINS1H_23Sm100TmaWarpSpecializedILi2ELi1ELi4ELb1ELb0EEEJSH_NS5_IJNST_ISE_SB_EENST_ISF_SB_EEEEESI_SJ_SI_SJ_NS1H_6fusion15FusionCallbacksIS1L_NS1P_17LinearCombinationISI_fSI_fLNS_15FloatRoundStyleE2EEESH_S1O_JEEENS4_5SM1004TMEM4LOAD26SM100_TMEM_LOAD_16dp256b1xES10_NS11_IS1B_S15_NST_IS1C_NS5_IJSF_SB_EEEEEEENS4_17SM75_U32x2_LDSM_NENS4_14SM90_TMA_STOREES21_NS4_17SM90_U32x2_STSM_NENS4_39AutoVectorizingCopyWithAssumedAlignmentILi128EEEEEEvvEEEEvNT_6ParamsE:
        .type           _ZN7cutlass13device_kernelINS_4gemm6kernel13GemmUniversalIN4cute5tupleIJiiiiEEENS1_10collective13CollectiveMmaINS1_35MainloopSm100TmaUmmaWarpSpecializedILi49ELi2ELi4ENS5_IJNS4_1CILi1EEESB_SB_EEEEENS5_IJNSA_ILi64EEENSA_ILi8EEENSA_ILi32EEEEEENS_6half_tENS5_IJlSB_lEEESI_NS5_IJSB_llEEENS4_8TiledMMAINS4_8MMA_AtomIJNS4_20SM100_MMA_F16BF16_SSISI_SI_fLi64ELi8ELNS4_4UMMA5MajorE0ELSP_1ELNSO_7ScaleInE0ELSQ_0EEEEEENS4_6LayoutISC_NS5_IJNSA_ILi0EEESU_SU_EEEEENS5_IJNS4_10UnderscoreESX_SX_EEEEENS4_13SM90_TMA_LOADENS4_14ComposedLayoutINS4_7SwizzleILi2ELi4ELi3EEENS4_18smem_ptr_flag_bitsILi16EEENST_INS5_IJSF_SG_EEENS5_IJSG_SB_EEEEEEEvNS4_8identityES10_NS11_INS12_ILi0ELi4ELi3EEES15_NST_INS5_IJSF_SF_EEENS5_IJSB_SF_EEEEEEEvS1A_EENS_8epilogue10collective18CollectiveEpilogueINS1H_23Sm100TmaWarpSpecializedILi2ELi1ELi4ELb1ELb0EEEJSH_NS5_IJNST_ISE_SB_EENST_ISF_SB_EEEEESI_SJ_SI_SJ_NS1H_6fusion15FusionCallbacksIS1L_NS1P_17LinearCombinationISI_fSI_fLNS_15FloatRoundStyleE2EEESH_S1O_JEEENS4_5SM1004TMEM4LOAD26SM100_TMEM_LOAD_16dp256b1xES10_NS11_IS1B_S15_NST_IS1C_NS5_IJSF_SB_EEEEEEENS4_17SM75_U32x2_LDSM_NENS4_14SM90_TMA_STOREES21_NS4_17SM90_U32x2_STSM_NENS4_39AutoVectorizingCopyWithAssumedAlignmentILi128EEEEEEvvEEEEvNT_6ParamsE,@function
        .size           _ZN7cutlass13device_kernelINS_4gemm6kernel13GemmUniversalIN4cute5tupleIJiiiiEEENS1_10collective13CollectiveMmaINS1_35MainloopSm100TmaUmmaWarpSpecializedILi49ELi2ELi4ENS5_IJNS4_1CILi1EEESB_SB_EEEEENS5_IJNSA_ILi64EEENSA_ILi8EEENSA_ILi32EEEEEENS_6half_tENS5_IJlSB_lEEESI_NS5_IJSB_llEEENS4_8TiledMMAINS4_8MMA_AtomIJNS4_20SM100_MMA_F16BF16_SSISI_SI_fLi64ELi8ELNS4_4UMMA5MajorE0ELSP_1ELNSO_7ScaleInE0ELSQ_0EEEEEENS4_6LayoutISC_NS5_IJNSA_ILi0EEESU_SU_EEEEENS5_IJNS4_10UnderscoreESX_SX_EEEEENS4_13SM90_TMA_LOADENS4_14ComposedLayoutINS4_7SwizzleILi2ELi4ELi3EEENS4_18smem_ptr_flag_bitsILi16EEENST_INS5_IJSF_SG_EEENS5_IJSG_SB_EEEEEEEvNS4_8identityES10_NS11_INS12_ILi0ELi4ELi3EEES15_NST_INS5_IJSF_SF_EEENS5_IJSB_SF_EEEEEEEvS1A_EENS_8epilogue10collective18CollectiveEpilogueINS1H_23Sm100TmaWarpSpecializedILi2ELi1ELi4ELb1ELb0EEEJSH_NS5_IJNST_ISE_SB_EENST_ISF_SB_EEEEESI_SJ_SI_SJ_NS1H_6fusion15FusionCallbacksIS1L_NS1P_17LinearCombinationISI_fSI_fLNS_15FloatRoundStyleE2EEESH_S1O_JEEENS4_5SM1004TMEM4LOAD26SM100_TMEM_LOAD_16dp256b1xES10_NS11_IS1B_S15_NST_IS1C_NS5_IJSF_SB_EEEEEEENS4_17SM75_U32x2_LDSM_NENS4_14SM90_TMA_STOREES21_NS4_17SM90_U32x2_STSM_NENS4_39AutoVectorizingCopyWithAssumedAlignmentILi128EEEEEEvvEEEEvNT_6ParamsE,(.L_x_270 - _ZN7cutlass13device_kernelINS_4gemm6kernel13GemmUniversalIN4cute5tupleIJiiiiEEENS1_10collective13CollectiveMmaINS1_35MainloopSm100TmaUmmaWarpSpecializedILi49ELi2ELi4ENS5_IJNS4_1CILi1EEESB_SB_EEEEENS5_IJNSA_ILi64EEENSA_ILi8EEENSA_ILi32EEEEEENS_6half_tENS5_IJlSB_lEEESI_NS5_IJSB_llEEENS4_8TiledMMAINS4_8MMA_AtomIJNS4_20SM100_MMA_F16BF16_SSISI_SI_fLi64ELi8ELNS4_4UMMA5MajorE0ELSP_1ELNSO_7ScaleInE0ELSQ_0EEEEEENS4_6LayoutISC_NS5_IJNSA_ILi0EEESU_SU_EEEEENS5_IJNS4_10UnderscoreESX_SX_EEEEENS4_13SM90_TMA_LOADENS4_14ComposedLayoutINS4_7SwizzleILi2ELi4ELi3EEENS4_18smem_ptr_flag_bitsILi16EEENST_INS5_IJSF_SG_EEENS5_IJSG_SB_EEEEEEEvNS4_8identityES10_NS11_INS12_ILi0ELi4ELi3EEES15_NST_INS5_IJSF_SF_EEENS5_IJSB_SF_EEEEEEEvS1A_EENS_8epilogue10collective18CollectiveEpilogueINS1H_23Sm100TmaWarpSpecializedILi2ELi1ELi4ELb1ELb0EEEJSH_NS5_IJNST_ISE_SB_EENST_ISF_SB_EEEEESI_SJ_SI_SJ_NS1H_6fusion15FusionCallbacksIS1L_NS1P_17LinearCombinationISI_fSI_fLNS_15FloatRoundStyleE2EEESH_S1O_JEEENS4_5SM1004TMEM4LOAD26SM100_TMEM_LOAD_16dp256b1xES10_NS11_IS1B_S15_NST_IS1C_NS5_IJSF_SB_EEEEEEENS4_17SM75_U32x2_LDSM_NENS4_14SM90_TMA_STOREES21_NS4_17SM90_U32x2_STSM_NENS4_39AutoVectorizingCopyWithAssumedAlignmentILi128EEEEEEvvEEEEvNT_6ParamsE)
        .other          _ZN7cutlass13device_kernelINS_4gemm6kernel13GemmUniversalIN4cute5tupleIJiiiiEEENS1_10collective13CollectiveMmaINS1_35MainloopSm100TmaUmmaWarpSpecializedILi49ELi2ELi4ENS5_IJNS4_1CILi1EEESB_SB_EEEEENS5_IJNSA_ILi64EEENSA_ILi8EEENSA_ILi32EEEEEENS_6half_tENS5_IJlSB_lEEESI_NS5_IJSB_llEEENS4_8TiledMMAINS4_8MMA_AtomIJNS4_20SM100_MMA_F16BF16_SSISI_SI_fLi64ELi8ELNS4_4UMMA5MajorE0ELSP_1ELNSO_7ScaleInE0ELSQ_0EEEEEENS4_6LayoutISC_NS5_IJNSA_ILi0EEESU_SU_EEEEENS5_IJNS4_10UnderscoreESX_SX_EEEEENS4_13SM90_TMA_LOADENS4_14ComposedLayoutINS4_7SwizzleILi2ELi4ELi3EEENS4_18smem_ptr_flag_bitsILi16EEENST_INS5_IJSF_SG_EEENS5_IJSG_SB_EEEEEEEvNS4_8identityES10_NS11_INS12_ILi0ELi4ELi3EEES15_NST_INS5_IJSF_SF_EEENS5_IJSB_SF_EEEEEEEvS1A_EENS_8epilogue10collective18CollectiveEpilogueINS1H_23Sm100TmaWarpSpecializedILi2ELi1ELi4ELb1ELb0EEEJSH_NS5_IJNST_ISE_SB_EENST_ISF_SB_EEEEESI_SJ_SI_SJ_NS1H_6fusion15FusionCallbacksIS1L_NS1P_17LinearCombinationISI_fSI_fLNS_15FloatRoundStyleE2EEESH_S1O_JEEENS4_5SM1004TMEM4LOAD26SM100_TMEM_LOAD_16dp256b1xES10_NS11_IS1B_S15_NST_IS1C_NS5_IJSF_SB_EEEEEEENS4_17SM75_U32x2_LDSM_NENS4_14SM90_TMA_STOREES21_NS4_17SM90_U32x2_STSM_NENS4_39AutoVectorizingCopyWithAssumedAlignmentILi128EEEEEEvvEEEEvNT_6ParamsE,@"STO_CUDA_ENTRY STV_DEFAULT"
_ZN7cutlass13device_kernelINS_4gemm6kernel13GemmUniversalIN4cute5tupleIJiiiiEEENS1_10collective13CollectiveMmaINS1_35MainloopSm100TmaUmmaWarpSpecializedILi49ELi2ELi4ENS5_IJNS4_1CILi1EEESB_SB_EEEEENS5_IJNSA_ILi64EEENSA_ILi8EEENSA_ILi32EEEEEENS_6half_tENS5_IJlSB_lEEESI_NS5_IJSB_llEEENS4_8TiledMMAINS4_8MMA_AtomIJNS4_20SM100_MMA_F16BF16_SSISI_SI_fLi64ELi8ELNS4_4UMMA5MajorE0ELSP_1ELNSO_7ScaleInE0ELSQ_0EEEEEENS4_6LayoutISC_NS5_IJNSA_ILi0EEESU_SU_EEEEENS5_IJNS4_10UnderscoreESX_SX_EEEEENS4_13SM90_TMA_LOADENS4_14ComposedLayoutINS4_7SwizzleILi2ELi4ELi3EEENS4_18smem_ptr_flag_bitsILi16EEENST_INS5_IJSF_SG_EEENS5_IJSG_SB_EEEEEEEvNS4_8identityES10_NS11_INS12_ILi0ELi4ELi3EEES15_NST_INS5_IJSF_SF_EEENS5_IJSB_SF_EEEEEEEvS1A_EENS_8epilogue10collective18CollectiveEpilogueINS1H_23Sm100TmaWarpSpecializedILi2ELi1ELi4ELb1ELb0EEEJSH_NS5_IJNST_ISE_SB_EENST_ISF_SB_EEEEESI_SJ_SI_SJ_NS1H_6fusion15FusionCallbacksIS1L_NS1P_17LinearCombinationISI_fSI_fLNS_15FloatRoundStyleE2EEESH_S1O_JEEENS4_5SM1004TMEM4LOAD26SM100_TMEM_LOAD_16dp256b1xES10_NS11_IS1B_S15_NST_IS1C_NS5_IJSF_SB_EEEEEEENS4_17SM75_U32x2_LDSM_NENS4_14SM90_TMA_STOREES21_NS4_17SM90_U32x2_STSM_NENS4_39AutoVectorizingCopyWithAssumedAlignmentILi128EEEEEEvvEEEEvNT_6ParamsE:
[----:B------:R-:W1:Y:S01]  /*0000*/  LDC R1, c[0x0][0x37c] ;  /* 0x0000df00ff017b82 */ /* 0x000e620000000800 */
[----:B------:R-:W2:Y:S01]  /*0010*/  S2R R52, SR_TID.X ;  /* 0x0000000000347919 */ /* 0x000ea20000002100 */
[----:B------:R-:W3:Y:S01]  /*0020*/  LDCU.64 UR4, c[0x0][0x890] ;  /* 0x00011200ff0477ac */ /* 0x000ee20008000a00 */
[----:B------:R-:W-:Y:S02]  /*0030*/  PRMT R42, RZ, 0x7610, R42 ;  /* 0x00007610ff2a7816 */ /* 0x000fe4000000002a */
[----:B------:R-:W-:Y:S01]  /*0040*/  ELECT P5, URZ, PT ;  /* 0x0000000000ff782f */ /* 0x000fe200038a0000 */
[----:B------:R-:W4:Y:S01]  /*0050*/  LDCU.64 UR44, c[0x0][0x358] ;  /* 0x00006b00ff2c77ac */ /* 0x000f220008000a00 */
[----:B---3--:R-:W-:-:S04]  /*0060*/  UISETP.NE.U32.AND UP0, UPT, UR4, URZ, UPT ;  /* 0x000000ff0400728c */ /* 0x008fc8000bf05070 */
[----:B------:R-:W-:Y:S01]  /*0070*/  UISETP.NE.AND.EX UP0, UPT, UR5, URZ, UPT, UP0 ;  /* 0x000000ff0500728c */ /* 0x000fe2000bf05300 */
[----:B--2---:R-:W-:-:S05]  /*0080*/  SHF.R.U32.HI R46, RZ, 0x5, R52 ;  /* 0x00000005ff2e7819 */ /* 0x004fca0000011634 */
[----:B------:R-:W2:Y:S02]  /*0090*/  SHFL.IDX PT, R0, R46, RZ, 0x1f ;  /* 0x00001fff2e007589 */ /* 0x000ea400000e0000 */
[----:B--2---:R-:W-:Y:S01]  /*00a0*/  R2UR UR8, R0 ;  /* 0x00000000000872ca */ /* 0x004fe200000e0000 */
[----:B-1--4-:R-:W-:-:S14]  /*00b0*/  BRA.U UP0, `(.L_x_0) ;  /* 0x00000001002c7547 */ /* 0x012fdc000b800000 */
[----:B------:R-:W1:Y:S02]  /*00c0*/  LDCU.64 UR6, c[0x0][0x888] ;  /* 0x00011100ff0677ac */ /* 0x000e640008000a00 */
[----:B-1----:R-:W-:-:S04]  /*00d0*/  UISETP.NE.U32.AND UP0, UPT, UR6, URZ, UPT ;  /* 0x000000ff0600728c */ /* 0x002fc8000bf05070 */
[----:B------:R-:W-:-:S09]  /*00e0*/  UISETP.NE.AND.EX UP0, UPT, UR7, URZ, UPT, UP0 ;  /* 0x000000ff0700728c */ /* 0x000fd2000bf05300 */
[----:B------:R-:W-:Y:S05]  /*00f0*/  BRA.U !UP0, `(.L_x_1) ;  /* 0x0000000108147547 */ /* 0x000fea000b800000 */
[----:B------:R-:W1:Y:S02]  /*0100*/  LDC.64 R2, c[0x0][0x888] ;  /* 0x00022200ff027b82 */ /* 0x000e640000000a00 */
[----:B-1----:R-:W2:Y:S01]  /*0110*/  LDG.E R0, desc[UR44][R2.64] ;  /* 0x0000002c02007981 */ /* 0x002ea2000c1e1900 */
[----:B------:R-:W-:Y:S01]  /*0120*/  HFMA2 R42, -RZ, RZ, 0, 5.9604644775390625e-08 ;  /* 0x00000001ff2a7431 */ /* 0x000fe200000001ff */
[----:B--2---:R-:W-:Y:S01]  /*0130*/  R2UR UR38, R0 ;  /* 0x00000000002672ca */ /* 0x004fe200000e0000 */
[----:B------:R-:W-:Y:S05]  /*0140*/  BRA `(.L_x_0) ;  /* 0x0000000000087947 */ /* 0x000fea0003800000 */
.L_x_1:
[----:B------:R-:W-:Y:S01]  /*0150*/  HFMA2 R42, -RZ, RZ, 0, 5.9604644775390625e-08 ;  /* 0x00000001ff2a7431 */ /* 0x000fe200000001ff */
[----:B------:R-:W1:Y:S02]  /*0160*/  LDCU UR38, c[0x0][0x880] ;  /* 0x00011000ff2677ac */ /* 0x000e640008000800 */
.L_x_0:
[----:B------:R-:W2:Y:S02]  /*0170*/  LDCU.64 UR6, c[0x0][0x8b0] ;  /* 0x00011600ff0677ac */ /* 0x000ea40008000a00 */
[----:B--2---:R-:W-:-:S04]  /*0180*/  UISETP.NE.U32.AND UP0, UPT, UR6, URZ, UPT ;  /* 0x000000ff0600728c */ /* 0x004fc8000bf05070 */
[----:B------:R-:W-:-:S09]  /*0190*/  UISETP.NE.AND.EX UP0, UPT, UR7, URZ, UPT, UP0 ;  /* 0x000000ff0700728c */ /* 0x000fd2000bf05300 */
[----:B------:R-:W-:Y:S05]  /*01a0*/  BRA.U UP0, `(.L_x_2) ;  /* 0x0000000100207547 */ /* 0x000fea000b800000 */
[----:B------:R-:W2:Y:S02]  /*01b0*/  LDCU.64 UR6, c[0x0][0x8a8] ;  /* 0x00011500ff0677ac */ /* 0x000ea40008000a00 */
[----:B--2---:R-:W-:-:S04]  /*01c0*/  UISETP.NE.U32.AND UP0, UPT, UR6, URZ, UPT ;  /* 0x000000ff0600728c */ /* 0x004fc8000bf05070 */
[----:B------:R-:W-:-:S09]  /*01d0*/  UISETP.NE.AND.EX UP0, UPT, UR7, URZ, UPT, UP0 ;  /* 0x000000ff0700728c */ /* 0x000fd2000bf05300 */
[----:B------:R-:W-:Y:S05]  /*01e0*/  BRA.U !UP0, `(.L_x_3) ;  /* 0x00000001080c7547 */ /* 0x000fea000b800000 */
[----:B------:R-:W2:Y:S02]  /*01f0*/  LDC.64 R28, c[0x0][0x8a8] ;  /* 0x00022a00ff1c7b82 */ /* 0x000ea40000000a00 */
[----:B--2---:R2:W5:Y:S01]  /*0200*/  LDG.E R28, desc[UR44][R28.64] ;  /* 0x0000002c1c1c7981 */ /* 0x004562000c1e1900 */
[----:B------:R-:W-:Y:S05]  /*0210*/  BRA `(.L_x_2) ;  /* 0x0000000000047947 */ /* 0x000fea0003800000 */
.L_x_3:
[----:B------:R-:W3:Y:S02]  /*0220*/  LDC R28, c[0x0][0x8a0] ;  /* 0x00022800ff1c7b82 */ /* 0x000ee40000000800 */
.L_x_2:
[----:B------:R-:W-:Y:S01]  /*0230*/  IMAD.U32 R0, RZ, RZ, UR8 ;  /* 0x00000008ff007e24 */ /* 0x000fe2000f8e00ff */
[----:B------:R-:W-:Y:S04]  /*0240*/  BSSY.RECONVERGENT B0, `(.L_x_4) ;  /* 0x000000c000007945 */ /* 0x000fe80003800200 */
[C---:B------:R-:W-:Y:S02]  /*0250*/  ISETP.NE.OR P1, PT, R0.reuse, 0x1, !P5 ;  /* 0x000000010000780c */ /* 0x040fe40006f25670 */
[----:B------:R-:W-:-:S11]  /*0260*/  ISETP.NE.OR P0, PT, R0, 0x3, !P5 ;  /* 0x000000030000780c */ /* 0x000fd60006f05670 */
[----:B------:R-:W-:Y:S05]  /*0270*/  @P1 BRA `(.L_x_5) ;  /* 0x0000000000201947 */ /* 0x000fea0003800000 */
[----:B------:R-:W4:Y:S02]  /*0280*/  LDCU.64 UR6, c[0x0][0x348] ;  /* 0x00006900ff0677ac */ /* 0x000f240008000a00 */
[----:B----4-:R-:W-:Y:S02]  /*0290*/  UIADD3 UR10, UP1, UPT, UR6, 0x80, URZ ;  /* 0x00000080060a7890 */ /* 0x010fe4000ff3e0ff */
[----:B------:R-:W-:Y:S02]  /*02a0*/  UIADD3 UR6, UP0, UPT, UR6, 0x180, URZ ;  /* 0x0000018006067890 */ /* 0x000fe4000ff1e0ff */
[----:B------:R-:W-:Y:S02]  /*02b0*/  UIADD3.X UR11, UPT, UPT, URZ, UR7, URZ, UP1, !UPT ;  /* 0x00000007ff0b7290 */ /* 0x000fe40008ffe4ff */
[----:B------:R-:W-:-:S07]  /*02c0*/  UIADD3.X UR7, UPT, UPT, URZ, UR7, URZ, UP0, !UPT ;  /* 0x00000007ff077290 */ /* 0x000fce00087fe4ff */
[----:B------:R4:W-:Y:S02]  /*02d0*/  UTMACCTL.PF [UR10] ;  /* 0x000000000a0079b9 */ /* 0x0009e40008040000 */
[----:B------:R4:W-:Y:S02]  /*02e0*/  UTMACCTL.PF [UR6] ;  /* 0x00000000060079b9 */ /* 0x0009e40008040000 */
[----:B----4-:R-:W-:Y:S01]  /*02f0*/  NOP ;  /* 0x0000000000007918 */ /* 0x010fe20000000000 */
.L_x_5:
[----:B-1----:R-:W-:Y:S05]  /*0300*/  BSYNC.RECONVERGENT B0 ;  /* 0x0000000000007941 */ /* 0x002fea0003800200 */
.L_x_4:
[----:B------:R-:W-:Y:S04]  /*0310*/  BSSY.RECONVERGENT B0, `(.L_x_6) ;  /* 0x000000a000007945 */ /* 0x000fe80003800200 */
[----:B------:R-:W-:Y:S05]  /*0320*/  @P0 BRA `(.L_x_7) ;  /* 0x0000000000200947 */ /* 0x000fea0003800000 */
[----:B------:R-:W1:Y:S02]  /*0330*/  LDCU.64 UR6, c[0x0][0x348] ;  /* 0x00006900ff0677ac */ /* 0x000e640008000a00 */
[----:B-1----:R-:W-:Y:S02]  /*0340*/  UIADD3 UR10, UP1, UPT, UR6, 0x580, URZ ;  /* 0x00000580060a7890 */ /* 0x002fe4000ff3e0ff */
[----:B------:R-:W-:Y:S02]  /*0350*/  UIADD3 UR6, UP0, UPT, UR6, 0x680, URZ ;  /* 0x0000068006067890 */ /* 0x000fe4000ff1e0ff */
[----:B------:R-:W-:Y:S02]  /*0360*/  UIADD3.X UR11, UPT, UPT, URZ, UR7, URZ, UP1, !UPT ;  /* 0x00000007ff0b7290 */ /* 0x000fe40008ffe4ff */
[----:B------:R-:W-:-:S07]  /*0370*/  UIADD3.X UR7, UPT, UPT, URZ, UR7, URZ, UP0, !UPT ;  /* 0x00000007ff077290 */ /* 0x000fce00087fe4ff */
[----:B------:R1:W-:Y:S02]  /*0380*/  UTMACCTL.PF [UR10] ;  /* 0x000000000a0079b9 */ /* 0x0003e40008040000 */
[----:B------:R1:W-:Y:S02]  /*0390*/  UTMACCTL.PF [UR6] ;  /* 0x00000000060079b9 */ /* 0x0003e40008040000 */
[----:B-1----:R-:W-:Y:S01]  /*03a0*/  NOP ;  /* 0x0000000000007918 */ /* 0x002fe20000000000 */
.L_x_7:
[----:B------:R-:W-:Y:S05]  /*03b0*/  BSYNC.RECONVERGENT B0 ;  /* 0x0000000000007941 */ /* 0x000fea0003800200 */
.L_x_6:
[----:B------:R-:W1:Y:S01]  /*03c0*/  LDCU.64 UR6, c[0x0][0x888] ;  /* 0x00011100ff0677ac */ /* 0x000e620008000a00 */
[----:B------:R-:W-:Y:S02]  /*03d0*/  UISETP.EQ.U32.AND UP1, UPT, UR4, URZ, UPT ;  /* 0x000000ff0400728c */ /* 0x000fe4000bf22070 */
[----:B------:R-:W-:Y:S02]  /*03e0*/  UPLOP3.LUT UP2, UPT, UPT, UPT, UPT, 0x80, 0x8 ;  /* 0x000000000008789c */ /* 0x000fe40003f4f070 */
[----:B-1----:R-:W-:-:S04]  /*03f0*/  UISETP.NE.U32.AND UP0, UPT, UR6, URZ, UPT ;  /* 0x000000ff0600728c */ /* 0x002fc8000bf05070 */
[----:B------:R-:W-:-:S04]  /*0400*/  UISETP.NE.AND.EX UP0, UPT, UR7, URZ, UPT, UP0 ;  /* 0x000000ff0700728c */ /* 0x000fc8000bf05300 */
[----:B------:R-:W-:-:S04]  /*0410*/  UISETP.EQ.OR.EX UP3, UPT, UR5, URZ, !UP0, UP1 ;  /* 0x000000ff0500728c */ /* 0x000fc8000c762710 */
[----:B------:R-:W-:-:S05]  /*0420*/  UP2UR UR50, UPR, URZ, 0x8 ;  /* 0x00000008ff327883 */ /* 0x000fca0008000000 */
[----:B------:R-:W-:Y:S07]  /*0430*/  BRA.U !UP3, `(.L_x_8) ;  /* 0x000000010b207547 */ /* 0x000fee000b800000 */
[----:B------:R-:W-:Y:S01]  /*0440*/  UISETP.NE.U32.AND UP2, UPT, UR4, URZ, UPT ;  /* 0x000000ff0400728c */ /* 0x000fe2000bf45070 */
[----:B------:R-:W-:Y:S01]  /*0450*/  FSETP.NEU.AND P0, PT, RZ, UR38, PT ;  /* 0x00000026ff007c0b */ /* 0x000fe2000bf0d000 */
[----:B------:R-:W-:Y:S02]  /*0460*/  USEL UR4, URZ, 0xffffffff, UP0 ;  /* 0xffffffffff047887 */ /* 0x000fe40008000000 */
[----:B------:R-:W-:-:S10]  /*0470*/  UISETP.NE.AND.EX UP2, UPT, UR5, URZ, UPT, UP2 ;  /* 0x000000ff0500728c */ /* 0x000fd4000bf45320 */
[----:B------:R-:W-:Y:S01]  /*0480*/  VOTEU.ANY UP1, P0 ;  /* 0x0000000000ff7886 */ /* 0x000fe20000020100 */
[----:B------:R-:W-:-:S04]  /*0490*/  @!UP2 USEL UR4, URZ, 0xffffffff, UP1 ;  /* 0xffffffffff04a887 */ /* 0x000fc80008800000 */
[----:B------:R-:W-:-:S04]  /*04a0*/  ULOP3.LUT UR4, UR4, 0x1, URZ, 0xc0, !UPT ;  /* 0x0000000104047892 */ /* 0x000fc8000f8ec0ff */
[----:B------:R-:W-:-:S11]  /*04b0*/  UISETP.NE.U32.AND UP2, UPT, UR4, 0x1, UPT ;  /* 0x000000010400788c */ /* 0x000fd6000bf45070 */
.L_x_8:
[----:B------:R-:W1:Y:S01]  /*04c0*/  SHFL.IDX PT, R2, R46, RZ, 0x1f ;  /* 0x00001fff2e027589 */ /* 0x000e6200000e0000 */
[----:B------:R-:W-:-:S04]  /*04d0*/  UISETP.NE.AND UP1, UPT, UR8, 0x2, UPT ;  /* 0x000000020800788c */ /* 0x000fc8000bf25270 */
[----:B------:R-:W-:Y:S01]  /*04e0*/  USEL UR5, URZ, 0x1, UP1 ;  /* 0x00000001ff057887 */ /* 0x000fe20008800000 */
[----:B-1----:R-:W-:-:S13]  /*04f0*/  ISETP.NE.AND P0, PT, R2, RZ, PT ;  /* 0x000000ff0200720c */ /* 0x002fda0003f05270 */
[----:B------:R-:W-:Y:S05]  /*0500*/  @P0 BRA `(.L_x_9) ;  /* 0x0000000400bc0947 */ /* 0x000fea0003800000 */
[----:B------:R-:W-:Y:S01]  /*0510*/  ELECT P0, URZ, PT ;  /* 0x0000000000ff782f */ /* 0x000fe20003800000 */
[----:B------:R-:W-:-:S12]  /*0520*/  BSSY.RECONVERGENT B0, `(.L_x_9) ;  /* 0x000006d000007945 */ /* 0x000fd80003800200 */
[----:B------:R-:W-:Y:S05]  /*0530*/  @!P0 BRA `(.L_x_10) ;  /* 0x0000000400ac8947 */ /* 0x000fea0003800000 */
[----:B------:R-:W1:Y:S01]  /*0540*/  S2UR UR6, SR_CgaCtaId ;  /* 0x00000000000679c3 */ /* 0x000e620000008800 */
[----:B------:R-:W-:Y:S01]  /*0550*/  UMOV UR7, 0x400 ;  /* 0x0000040000077882 */ /* 0x000fe20000000000 */
[----:B------:R-:W-:Y:S02]  /*0560*/  UMOV UR4, 0x1 ;  /* 0x0000000100047882 */ /* 0x000fe40000000000 */
[----:B------:R-:W-:-:S04]  /*0570*/  UIADD3 UR10, UPT, UPT, -UR4, 0x100000, URZ ;  /* 0x00100000040a7890 */ /* 0x000fc8000fffe1ff */
[----:B------:R-:W-:Y:S02]  /*0580*/  USHF.L.U32 UR11, UR10, 0xb, URZ ;  /* 0x0000000b0a0b7899 */ /* 0x000fe400080006ff */
[----:B------:R-:W-:Y:S02]  /*0590*/  USHF.L.U32 UR10, UR10, 0x1, URZ ;  /* 0x000000010a0a7899 */ /* 0x000fe400080006ff */
[----:B-1----:R-:W-:Y:S01]  /*05a0*/  ULEA UR6, UR6, UR7, 0x18 ;  /* 0x0000000706067291 */ /* 0x002fe2000f8ec0ff */
[----:B------:R-:W1:Y:S11]  /*05b0*/  FENCE.VIEW.ASYNC.S ;  /* 0x00000000000073c6 */ /* 0x000e760000000000 */
[----:B-1----:R1:W4:Y:S01]  /*05c0*/  SYNCS.EXCH.64 URZ, [UR6], UR10 ;  /* 0x0000000a06ff75b2 */ /* 0x0023220008000100 */
[----:B------:R1:W1:Y:S01]  /*05d0*/  SYNCS.EXCH.64 URZ, [UR6+0x188], UR10 ;  /* 0x0001880a06ff75b2 */ /* 0x0002620008000100 */
        /* <DEDUP_REMOVED lines=96> */
[----:B----4-:R-:W-:Y:S01]  /*0be0*/  NOP ;  /* 0x0000000000007918 */ /* 0x010fe20000000000 */
.L_x_10:
[----:B-1----:R-:W-:Y:S05]  /*0bf0*/  BSYNC.RECONVERGENT B0 ;  /* 0x0000000000007941 */ /* 0x002fea0003800200 */
.L_x_9:
[----:B------:R-:W1:Y:S01]  /*0c00*/  SHFL.IDX PT, R2, R46, RZ, 0x1f ;  /* 0x00001fff2e027589 */ /* 0x000e6200000e0000 */
[----:B------:R-:W-:Y:S01]  /*0c10*/  NOP ;  /* 0x0000000000007918 */ /* 0x000fe20000000000 */
[----:B-1----:R-:W-:-:S13]  /*0c20*/  ISETP.NE.AND P0, PT, R2, 0x1, PT ;  /* 0x000000010200780c */ /* 0x002fda0003f05270 */
[----:B------:R-:W-:Y:S05]  /*0c30*/  @P0 BRA `(.L_x_11) ;  /* 0x0000000000480947 */ /* 0x000fea0003800000 */
[----:B------:R-:W1:Y:S01]  /*0c40*/  S2UR UR7, SR_CgaCtaId ;  /* 0x00000000000779c3 */ /* 0x000e620000008800 */
[----:B------:R-:W-:Y:S01]  /*0c50*/  UMOV UR9, 0x400 ;  /* 0x0000040000097882 */ /* 0x000fe20000000000 */
[----:B------:R-:W-:Y:S01]  /*0c60*/  UMOV UR6, 0x20 ;  /* 0x0000002000067882 */ /* 0x000fe20000000000 */
[----:B------:R-:W-:Y:S01]  /*0c70*/  UMOV UR4, 0x80 ;  /* 0x0000008000047882 */ /* 0x000fe20000000000 */
[----:B------:R-:W-:-:S04]  /*0c80*/  UIADD3 UR10, UPT, UPT, -UR6, 0x100000, URZ ;  /* 0x00100000060a7890 */ /* 0x000fc8000fffe1ff */
[----:B------:R-:W-:Y:S02]  /*0c90*/  USHF.L.U32 UR11, UR10, 0xb, URZ ;  /* 0x0000000b0a0b7899 */ /* 0x000fe400080006ff */
[----:B------:R-:W-:Y:S02]  /*0ca0*/  USHF.L.U32 UR10, UR10, 0x1, URZ ;  /* 0x000000010a0a7899 */ /* 0x000fe400080006ff */
[----:B------:R-:W-:-:S04]  /*0cb0*/  UIADD3 UR12, UPT, UPT, -UR4, 0x100000, URZ ;  /* 0x00100000040c7890 */ /* 0x000fc8000fffe1ff */
[----:B------:R-:W-:Y:S02]  /*0cc0*/  USHF.L.U32 UR13, UR12, 0xb, URZ ;  /* 0x0000000b0c0d7899 */ /* 0x000fe400080006ff */
[----:B------:R-:W-:Y:S01]  /*0cd0*/  USHF.L.U32 UR12, UR12, 0x1, URZ ;  /* 0x000000010c0c7899 */ /* 0x000fe200080006ff */
[----:B------:R-:W-:Y:S01]  /*0ce0*/  ELECT P0, URZ, PT ;  /* 0x0000000000ff782f */ /* 0x000fe20003800000 */
[----:B-1----:R-:W-:Y:S01]  /*0cf0*/  ULEA UR7, UR7, UR9, 0x18 ;  /* 0x0000000907077291 */ /* 0x002fe2000f8ec0ff */
[----:B------:R-:W1:Y:S11]  /*0d00*/  FENCE.VIEW.ASYNC.S ;  /* 0x00000000000073c6 */ /* 0x000e760000000000 */
[----:B-1----:R1:W4:Y:S01]  /*0d10*/  SYNCS.EXCH.64 URZ, [UR7+0x310], UR10 ;  /* 0x0003100a07ff75b2 */ /* 0x0023220008000100 */
[----:B------:R1:W1:Y:S01]  /*0d20*/  SYNCS.EXCH.64 URZ, [UR7+0x320], UR12 ;  /* 0x0003200c07ff75b2 */ /* 0x0002620008000100 */
[----:B------:R1:W1:Y:S01]  /*0d30*/  SYNCS.EXCH.64 URZ, [UR7+0x318], UR10 ;  /* 0x0003180a07ff75b2 */ /* 0x0002620008000100 */
[----:B------:R1:W1:Y:S01]  /*0d40*/  SYNCS.EXCH.64 URZ, [UR7+0x328], UR12 ;  /* 0x0003280c07ff75b2 */ /* 0x0002620008000100 */
[----:B------:R-:W-:Y:S01]  /*0d50*/  NOP ;  /* 0x0000000000007918 */ /* 0x000fe20000000000 */
.L_x_11:
[----:B------:R-:W2:Y:S01]  /*0d60*/  SHFL.IDX PT, R2, R46, RZ, 0x1f ;  /* 0x00001fff2e027589 */ /* 0x000ea200000e0000 */
[----:B------:R-:W-:Y:S01]  /*0d70*/  NOP ;  /* 0x0000000000007918 */ /* 0x000fe20000000000 */
[----:B--2---:R-:W-:-:S13]  /*0d80*/  ISETP.NE.AND P0, PT, R2, 0x3, PT ;  /* 0x000000030200780c */ /* 0x004fda0003f05270 */
[----:B------:R-:W-:Y:S05]  /*0d90*/  @P0 BRA `(.L_x_12) ;  /* 0x0000000000300947 */ /* 0x000fea0003800000 */
[----:B------:R-:W2:Y:S01]  /*0da0*/  S2UR UR6, SR_CgaCtaId ;  /* 0x00000000000679c3 */ /* 0x000ea20000008800 */
[----:B-1----:R-:W-:Y:S01]  /*0db0*/  UMOV UR7, 0x400 ;  /* 0x0000040000077882 */ /* 0x002fe20000000000 */
[----:B------:R-:W-:Y:S01]  /*0dc0*/  UMOV UR4, 0x20 ;  /* 0x0000002000047882 */ /* 0x000fe20000000000 */
[----:B------:R-:W-:Y:S01]  /*0dd0*/  ELECT P0, URZ, PT ;  /* 0x0000000000ff782f */ /* 0x000fe20003800000 */
[----:B------:R-:W-:-:S04]  /*0de0*/  UIADD3 UR10, UPT, UPT, -UR4, 0x100000, URZ ;  /* 0x00100000040a7890 */ /* 0x000fc8000fffe1ff */
[----:B------:R-:W-:Y:S02]  /*0df0*/  USHF.L.U32 UR11, UR10, 0xb, URZ ;  /* 0x0000000b0a0b7899 */ /* 0x000fe400080006ff */
[----:B------:R-:W-:Y:S02]  /*0e00*/  USHF.L.U32 UR10, UR10, 0x1, URZ ;  /* 0x000000010a0a7899 */ /* 0x000fe400080006ff */
[----:B--2---:R-:W-:Y:S01]  /*0e10*/  ULEA UR6, UR6, UR7, 0x18 ;  /* 0x0000000706067291 */ /* 0x004fe2000f8ec0ff */
[----:B------:R-:W1:Y:S11]  /*0e20*/  FENCE.VIEW.ASYNC.S ;  /* 0x00000000000073c6 */ /* 0x000e760000000000 */
[----:B-1----:R2:W1:Y:S01]  /*0e30*/  SYNCS.EXCH.64 URZ, [UR6+0x330], UR10 ;  /* 0x0003300a06ff75b2 */ /* 0x0024620008000100 */
[----:B------:R2:W1:Y:S02]  /*0e40*/  SYNCS.EXCH.64 URZ, [UR6+0x338], UR10 ;  /* 0x0003380a06ff75b2 */ /* 0x0004640008000100 */
[----:B--2---:R-:W-:Y:S01]  /*0e50*/  NOP ;  /* 0x0000000000007918 */ /* 0x004fe20000000000 */
.L_x_12:
[----:B------:R-:W2:Y:S01]  /*0e60*/  SHFL.IDX PT, R2, R46, RZ, 0x1f ;  /* 0x00001fff2e027589 */ /* 0x000ea200000e0000 */
[----:B------:R-:W-:Y:S01]  /*0e70*/  NOP ;  /* 0x0000000000007918 */ /* 0x000fe20000000000 */
[----:B--2---:R-:W-:-:S13]  /*0e80*/  ISETP.NE.AND P0, PT, R2, 0x4, PT ;  /* 0x000000040200780c */ /* 0x004fda0003f05270 */
[----:B------:R-:W-:Y:S05]  /*0e90*/  @P0 BRA `(.L_x_13) ;  /* 0x00000000004c0947 */ /* 0x000fea0003800000 */
[----:B------:R-:W2:Y:S01]  /*0ea0*/  S2UR UR6, SR_CgaCtaId ;  /* 0x00000000000679c3 */ /* 0x000ea20000008800 */
[----:B------:R-:W-:Y:S01]  /*0eb0*/  UMOV UR9, 0x100 ;  /* 0x0000010000097882 */ /* 0x000fe20000000000 */
[----:B-1----:R-:W-:Y:S01]  /*0ec0*/  UMOV UR7, 0x400 ;  /* 0x0000040000077882 */ /* 0x002fe20000000000 */
[----:B------:R-:W-:Y:S01]  /*0ed0*/  USEL UR9, UR9, 0xe0, UP2 ;  /* 0x000000e009097887 */ /* 0x000fe20009000000 */
[----:B------:R-:W-:Y:S01]  /*0ee0*/  UMOV UR4, 0x1 ;  /* 0x0000000100047882 */ /* 0x000fe20000000000 */
[----:B------:R-:W-:Y:S01]  /*0ef0*/  ELECT P0, URZ, PT ;  /* 0x0000000000ff782f */ /* 0x000fe20003800000 */
[----:B------:R-:W-:-:S04]  /*0f00*/  UIADD3 UR10, UPT, UPT, -UR4, 0x100000, URZ ;  /* 0x00100000040a7890 */ /* 0x000fc8000fffe1ff */
[----:B------:R-:W-:Y:S02]  /*0f10*/  USHF.L.U32 UR11, UR10, 0xb, URZ ;  /* 0x0000000b0a0b7899 */ /* 0x000fe400080006ff */
[----:B------:R-:W-:Y:S02]  /*0f20*/  USHF.L.U32 UR10, UR10, 0x1, URZ ;  /* 0x000000010a0a7899 */ /* 0x000fe400080006ff */
[----:B------:R-:W-:-:S04]  /*0f30*/  UIADD3 UR12, UPT, UPT, -UR9, 0x100000, URZ ;  /* 0x00100000090c7890 */ /* 0x000fc8000fffe1ff */
[----:B------:R-:W-:Y:S02]  /*0f40*/  USHF.L.U32 UR13, UR12, 0xb, URZ ;  /* 0x0000000b0c0d7899 */ /* 0x000fe400080006ff */
[----:B------:R-:W-:Y:S02]  /*0f50*/  USHF.L.U32 UR12, UR12, 0x1, URZ ;  /* 0x000000010c0c7899 */ /* 0x000fe400080006ff */
[----:B--2---:R-:W-:Y:S01]  /*0f60*/  ULEA UR6, UR6, UR7, 0x18 ;  /* 0x0000000706067291 */ /* 0x004fe2000f8ec0ff */
[----:B------:R-:W1:Y:S11]  /*0f70*/  FENCE.VIEW.ASYNC.S ;  /* 0x00000000000073c6 */ /* 0x000e760000000000 */
[----:B-1----:R2:W1:Y:S01]  /*0f80*/  SYNCS.EXCH.64 URZ, [UR6+0x340], UR10 ;  /* 0x0003400a06ff75b2 */ /* 0x0024620008000100 */
[----:B------:R2:W1:Y:S01]  /*0f90*/  SYNCS.EXCH.64 URZ, [UR6+0x350], UR12 ;  /* 0x0003500c06ff75b2 */ /* 0x0004620008000100 */
[----:B------:R2:W1:Y:S01]  /*0fa0*/  SYNCS.EXCH.64 URZ, [UR6+0x348], UR10 ;  /* 0x0003480a06ff75b2 */ /* 0x0004620008000100 */
[----:B------:R2:W1:Y:S02]  /*0fb0*/  SYNCS.EXCH.64 URZ, [UR6+0x358], UR12 ;  /* 0x0003580c06ff75b2 */ /* 0x0004640008000100 */
[----:B--2---:R-:W-:Y:S01]  /*0fc0*/  NOP ;  /* 0x0000000000007918 */ /* 0x004fe20000000000 */
.L_x_13:
[----:B------:R-:W2:Y:S01]  /*0fd0*/  SHFL.IDX PT, R2, R46, RZ, 0x1f ;  /* 0x00001fff2e027589 */ /* 0x000ea200000e0000 */
[----:B------:R-:W-:Y:S01]  /*0fe0*/  NOP ;  /* 0x0000000000007918 */ /* 0x000fe20000000000 */
[----:B--2---:R-:W-:-:S13]  /*0ff0*/  ISETP.NE.AND P0, PT, R2, 0x5, PT ;  /* 0x000000050200780c */ /* 0x004fda0003f05270 */
[----:B------:R-:W-:Y:S05]  /*1000*/  @P0 BRA `(.L_x_14) ;  /* 0x0000000000580947 */ /* 0x000fea0003800000 */
[----:B-1----:R-:W1:Y:S01]  /*1010*/  S2UR UR7, SR_CgaCtaId ;  /* 0x00000000000779c3 */ /* 0x002e620000008800 */
        /* <DEDUP_REMOVED lines=12> */
[----:B-1----:R2:W1:Y:S01]  /*10e0*/  SYNCS.EXCH.64 URZ, [UR7+0x360], UR10 ;  /* 0x0003600a07ff75b2 */ /* 0x0024620008000100 */
[----:B------:R2:W1:Y:S01]  /*10f0*/  SYNCS.EXCH.64 URZ, [UR7+0x380], UR12 ;  /* 0x0003800c07ff75b2 */ /* 0x0004620008000100 */
[----:B------:R2:W1:Y:S01]  /*1100*/  SYNCS.EXCH.64 URZ, [UR7+0x368], UR10 ;  /* 0x0003680a07ff75b2 */ /* 0x0004620008000100 */
[----:B------:R2:W1:Y:S01]  /*1110*/  SYNCS.EXCH.64 URZ, [UR7+0x388], UR12 ;  /* 0x0003880c07ff75b2 */ /* 0x0004620008000100 */
[----:B------:R2:W1:Y:S01]  /*1120*/  SYNCS.EXCH.64 URZ, [UR7+0x370], UR10 ;  /* 0x0003700a07ff75b2 */ /* 0x0004620008000100 */
[----:B------:R2:W1:Y:S01]  /*1130*/  SYNCS.EXCH.64 URZ, [UR7+0x390], UR12 ;  /* 0x0003900c07ff75b2 */ /* 0x0004620008000100 */
[----:B------:R2:W1:Y:S01]  /*1140*/  SYNCS.EXCH.64 URZ, [UR7+0x378], UR10 ;  /* 0x0003780a07ff75b2 */ /* 0x0004620008000100 */
[----:B------:R2:W1:Y:S02]  /*1150*/  SYNCS.EXCH.64 URZ, [UR7+0x398], UR12 ;  /* 0x0003980c07ff75b2 */ /* 0x0004640008000100 */
[----:B--2---:R-:W-:Y:S01]  /*1160*/  NOP ;  /* 0x0000000000007918 */ /* 0x004fe20000000000 */
.L_x_14:
        /* <DEDUP_REMOVED lines=18> */
.L_x_15:
[----:B------:R-:W2:Y:S01]  /*1290*/  S2UR UR6, SR_CTAID.X ;  /* 0x00000000000679c3 */ /* 0x000ea20000002500 */
[----:B------:R-:W-:-:S05]  /*12a0*/  CS2R.32 R41, SR_CgaSize ;  /* 0x0000000000297805 */ /* 0x000fca0000008a00 */
[----:B------:R-:W-:-:S05]  /*12b0*/  IMAD R41, R41, -0xa0, RZ ;  /* 0xffffff6029297824 */ /* 0x000fca00078e02ff */
[----:B------:R-:W-:-:S14]  /*12c0*/  R2UR UR9, R41 ;  /* 0x00000000290972ca */ /* 0x000fdc00000e0000 */
[----:B------:R-:W3:Y:S01]  /*12d0*/  LDCU UR9, c[0x0][UR9+0x2b0] ;  /* 0x00005600090977ac */ /* 0x000ee20008000800 */
[----:B------:R-:W-:Y:S01]  /*12e0*/  NOP ;  /* 0x0000000000007918 */ /* 0x000fe20000000000 */
[----:B------:R-:W-:-:S05]  /*12f0*/  CS2R.32 R41, SR_CgaSize ;  /* 0x0000000000297805 */ /* 0x000fca0000008a00 */
[----:B------:R-:W-:-:S05]  /*1300*/  IMAD R41, R41, -0xa0, RZ ;  /* 0xffffff6029297824 */ /* 0x000fca00078e02ff */
[----:B-1----:R-:W-:-:S14]  /*1310*/  R2UR UR7, R41 ;  /* 0x00000000290772ca */ /* 0x002fdc00000e0000 */
[----:B------:R-:W1:Y:S01]  /*1320*/  LDCU UR7, c[0x0][UR7+0x2b4] ;  /* 0x00005680070777ac */ /* 0x000e620008000800 */
[----:B------:R-:W4:Y:S08]  /*1330*/  S2UR UR4, SR_CTAID.Y ;  /* 0x00000000000479c3 */ /* 0x000f300000002600 */
[----:B------:R-:W1:Y:S01]  /*1340*/  LDC R9, c[0x0][0xb24] ;  /* 0x0002c900ff097b82 */ /* 0x000e620000000800 */
[----:B--2---:R-:W-:-:S02]  /*1350*/  I2FP.F32.U32 R4, UR6 ;  /* 0x0000000600047c45 */ /* 0x004fc40008201000 */
[----:B------:R-:W-:-:S05]  /*1360*/  CS2R.32 R5, SR_CgaSize ;  /* 0x0000000000057805 */ /* 0x000fca0000008a00 */
[----:B------:R-:W-:-:S06]  /*1370*/  IMAD R5, R5, -0xa0, RZ ;  /* 0xffffff6005057824 */ /* 0x000fcc00078e02ff */
[----:B------:R-:W2:Y:S01]  /*1380*/  LDC R5, c[0x0][R5+0x2a0] ;  /* 0x0000a80005057b82 */ /* 0x000ea20000000800 */
[----:B------:R-:W-:Y:S01]  /*1390*/  MOV R41, UR6 ;  /* 0x0000000600297c02 */ /* 0x000fe20008000f00 */
[----:B---3--:R-:W-:Y:S01]  /*13a0*/  FMUL R4, R4, UR9 ;  /* 0x0000000904047c20 */ /* 0x008fe20008400000 */
[----:B----4-:R-:W-:Y:S02]  /*13b0*/  I2FP.F32.U32 R2, UR4 ;  /* 0x0000000400027c45 */ /* 0x010fe40008201000 */
[----:B------:R-:W-:-:S05]  /*13c0*/  CS2R.32 R3, SR_CgaSize ;  /* 0x0000000000037805 */ /* 0x000fca0000008a00 */
[----:B------:R-:W-:-:S06]  /*13d0*/  IMAD R3, R3, -0xa0, RZ ;  /* 0xffffff6003037824 */ /* 0x000fcc00078e02ff */
[----:B------:R-:W3:Y:S01]  /*13e0*/  LDC R3, c[0x0][R3+0x2a4] ;  /* 0x0000a90003037b82 */ /* 0x000ee20000000800 */
[----:B------:R-:W4:Y:S01]  /*13f0*/  F2I.U32.TRUNC.NTZ R40, R4 ;  /* 0x0000000400287305 */ /* 0x000f22000020f000 */
[----:B------:R-:W-:Y:S01]  /*1400*/  MOV R39, UR4 ;  /* 0x0000000400277c02 */ /* 0x000fe20008000f00 */
[----:B-1----:R-:W-:-:S05]  /*1410*/  FMUL R2, R2, UR7 ;  /* 0x0000000702027c20 */ /* 0x002fca0008400000 */
[----:B------:R-:W-:Y:S01]  /*1420*/  BAR.SYNC.DEFER_BLOCKING 0x0 ;  /* 0x0000000000007b1d */ /* 0x000fe20000010000 */
[----:B------:R-:W-:-:S05]  /*1430*/  ISETP.GE.AND P0, PT, R9, 0x1, PT ;  /* 0x000000010900780c */ /* 0x000fca0003f06270 */
[----:B------:R-:W1:Y:S02]  /*1440*/  F2I.U32.TRUNC.NTZ R38, R2 ;  /* 0x0000000200267305 */ /* 0x000e64000020f000 */
[----:B------:R-:W3:Y:S01]  /*1450*/  S2UR UR36, SR_CTAID.Z ;  /* 0x00000000002479c3 */ /* 0x000ee20000002700 */
[----:B----4-:R-:W-:-:S05]  /*1460*/  IADD3 R40, PT, PT, -R40, RZ, RZ ;  /* 0x000000ff28287210 */ /* 0x010fca0007ffe1ff */
[----:B--2---:R-:W-:Y:S01]  /*1470*/  IMAD R40, R5, R40, UR6 ;  /* 0x0000000605287e24 */ /* 0x004fe2000f8e0228 */
[----:B-1----:R-:W-:-:S05]  /*1480*/  IADD3 R38, PT, PT, -R38, RZ, RZ ;  /* 0x000000ff26267210 */ /* 0x002fca0007ffe1ff */
[----:B---3--:R-:W-:Y:S01]  /*1490*/  IMAD R38, R3, R38, UR4 ;  /* 0x0000000403267e24 */ /* 0x008fe2000f8e0226 */
[----:B------:R-:W-:Y:S06]  /*14a0*/  @!P0 BRA `(.L_x_16) ;  /* 0x0000000000b88947 */ /* 0x000fec0003800000 */
[----:B------:R-:W1:Y:S01]  /*14b0*/  LDC.64 R4, c[0x0][0xb18] ;  /* 0x0002c600ff047b82 */ /* 0x000e620000000a00 */
[----:B------:R-:W-:-:S07]  /*14c0*/  ISETP.NE.AND P0, PT, R9, 0x1, PT ;  /* 0x000000010900780c */ /* 0x000fce0003f05270 */
[----:B------:R-:W2:Y:S08]  /*14d0*/  LDC R10, c[0x0][0xb0c] ;  /* 0x0002c300ff0a7b82 */ /* 0x000eb00000000800 */
[----:B------:R-:W3:Y:S08]  /*14e0*/  LDC R11, c[0x0][0x370] ;  /* 0x0000dc00ff0b7b82 */ /* 0x000ef00000000800 */
[----:B------:R-:W4:Y:S01]  /*14f0*/  LDC R12, c[0x0][0x374] ;  /* 0x0000dd00ff0c7b82 */ /* 0x000f220000000800 */
[----:B-1----:R-:W-:-:S07]  /*1500*/  ISETP.NE.AND P1, PT, R4, 0x1, PT ;  /* 0x000000010400780c */ /* 0x002fce0003f25270 */
[----:B------:R-:W3:Y:S01]  /*1510*/  LDC.64 R6, c[0x0][0xb10] ;  /* 0x0002c400ff067b82 */ /* 0x000ee20000000a00 */
[----:B--2---:R-:W-:-:S07]  /*1520*/  ISETP.NE.AND P2, PT, R10, 0x1, PT ;  /* 0x000000010a00780c */ /* 0x004fce0003f45270 */
[----:B------:R-:W1:Y:S08]  /*1530*/  LDC R8, c[0x0][0xb20] ;  /* 0x0002c800ff087b82 */ /* 0x000e700000000800 */
[----:B------:R-:W2:Y:S01]  /*1540*/  LDC.64 R2, c[0x0][0xb28] ;  /* 0x0002ca00ff027b82 */ /* 0x000ea20000000a00 */
[----:B----4-:R-:W-:-:S04]  /*1550*/  IMAD.HI.U32 R13, R12, R5, RZ ;  /* 0x000000050c0d7227 */ /* 0x010fc800078e00ff */
[----:B------:R-:W-:-:S04]  /*1560*/  IMAD.HI.U32 R5, R39, R5, RZ ;  /* 0x0000000527057227 */ /* 0x000fc800078e00ff */
[----:B---3--:R-:W-:-:S04]  /*1570*/  IMAD.HI.U32 R14, R11, R6, RZ ;  /* 0x000000060b0e7227 */ /* 0x008fc800078e00ff */
[----:B------:R-:W-:Y:S01]  /*1580*/  IMAD.HI.U32 R16, R41, R6, RZ ;  /* 0x0000000629107227 */ /* 0x000fe200078e00ff */
[-C--:B------:R-:W-:Y:S02]  /*1590*/  @P2 SHF.R.U32.HI R11, RZ, R7.reuse, R14 ;  /* 0x00000007ff0b2219 */ /* 0x080fe4000001160e */
[-C--:B-1----:R-:W-:Y:S02]  /*15a0*/  @P1 SHF.R.U32.HI R12, RZ, R8.reuse, R13 ;  /* 0x00000008ff0c1219 */ /* 0x082fe4000001160d */
[----:B------:R-:W-:Y:S02]  /*15b0*/  SHF.R.U32.HI R8, RZ, R8, R5 ;  /* 0x00000008ff087219 */ /* 0x000fe40000011605 */
[----:B------:R-:W-:Y:S02]  /*15c0*/  SHF.R.U32.HI R16, RZ, R7, R16 ;  /* 0x00000007ff107219 */ /* 0x000fe40000011610 */
[----:B------:R-:W-:Y:S01]  /*15d0*/  SEL R5, R39, R8, !P1 ;  /* 0x0000000827057207 */ /* 0x000fe20004800000 */
[----:B--2---:R-:W-:Y:S01]  /*15e0*/  IMAD.HI.U32 R14, R12, R2, RZ ;  /* 0x000000020c0e7227 */ /* 0x004fe200078e00ff */
[----:B------:R-:W-:-:S03]  /*15f0*/  SEL R7, R41, R16, !P2 ;  /* 0x0000001029077207 */ /* 0x000fc60005000000 */
[----:B------:R-:W-:Y:S01]  /*1600*/  IMAD.HI.U32 R6, R11, R2, RZ ;  /* 0x000000020b067227 */ /* 0x000fe200078e00ff */
[----:B------:R-:W-:-:S04]  /*1610*/  @P0 SHF.R.U32.HI R12, RZ, R3, R14 ;  /* 0x00000003ff0c0219 */ /* 0x000fc8000001160e */
[----:B------:R-:W-:Y:S01]  /*1620*/  @P0 SHF.R.U32.HI R11, RZ, R3, R6 ;  /* 0x00000003ff0b0219 */ /* 0x000fe20000011606 */
[----:B------:R-:W-:-:S04]  /*1630*/  IMAD R12, R12, R9, RZ ;  /* 0x000000090c0c7224 */ /* 0x000fc800078e02ff */
[----:B------:R-:W-:Y:S01]  /*1640*/  IMAD R6, R11, R9, RZ ;  /* 0x000000090b067224 */ /* 0x000fe200078e02ff */
[----:B------:R-:W-:-:S04]  /*1650*/  ISETP.GE.AND P1, PT, R5, R12, PT ;  /* 0x0000000c0500720c */ /* 0x000fc80003f26270 */
[----:B------:R-:W-:Y:S01]  /*1660*/  ISETP.GE.OR P1, PT, R7, R6, P1 ;  /* 0x000000060700720c */ /* 0x000fe20000f26670 */
[----:B------:R-:W-:-:S05]  /*1670*/  IMAD.HI.U32 R6, R5, R2, RZ ;  /* 0x0000000205067227 */ /* 0x000fca00078e00ff */
[----:B------:R-:W-:-:S04]  /*1680*/  SHF.R.U32.HI R6, RZ, R3, R6 ;  /* 0x00000003ff067219 */ /* 0x000fc80000011606 */
[----:B------:R-:W-:-:S03]  /*1690*/  SEL R6, R5, R6, !P0 ;  /* 0x0000000605067207 */ /* 0x000fc60004000000 */
[----:B------:R-:W-:Y:S01]  /*16a0*/  @!P1 IMAD.HI.U32 R8, R7, R2, RZ ;  /* 0x0000000207089227 */ /* 0x000fe200078e00ff */
[----:B------:R-:W-:-:S04]  /*16b0*/  IADD3 R2, PT, PT, -R6, RZ, RZ ;  /* 0x000000ff06027210 */ /* 0x000fc80007ffe1ff */
[----:B------:R-:W-:Y:S01]  /*16c0*/  @!P1 SHF.R.U32.HI R8, RZ, R3, R8 ;  /* 0x00000003ff089219 */ /* 0x000fe20000011608 */
[----:B------:R-:W-:-:S03]  /*16d0*/  IMAD R2, R9, R2, R5 ;  /* 0x0000000209027224 */ /* 0x000fc600078e0205 */
[----:B------:R-:W-:Y:S02]  /*16e0*/  @!P1 SEL R3, R7, R8, !P0 ;  /* 0x0000000807039207 */ /* 0x000fe40004000000 */
[----:B------:R-:W-:-:S03]  /*16f0*/  IADD3 R8, PT, PT, -R5, RZ, RZ ;  /* 0x000000ff05087210 */ /* 0x000fc60007ffe1ff */
[--C-:B------:R-:W-:Y:S02]  /*1700*/  @!P1 IMAD.IADD R6, R6, 0x1, -R3.reuse ;  /* 0x0000000106069824 */ /* 0x100fe400078e0a03 */
[----:B------:R-:W-:Y:S01]  /*1710*/  @!P1 IMAD R3, R2, R11, R3 ;  /* 0x0000000b02039224 */ /* 0x000fe200078e0203 */
[----:B------:R-:W-:Y:S01]  /*1720*/  IADD3 R2, PT, PT, -R7, RZ, RZ ;  /* 0x000000ff07027210 */ /* 0x000fe20007ffe1ff */
[----:B------:R-:W-:Y:S02]  /*1730*/  @!P1 IMAD R5, R6, R9, R7 ;  /* 0x0000000906059224 */ /* 0x000fe400078e0207 */
[----:B------:R-:W-:Y:S02]  /*1740*/  IMAD R8, R4, R8, R39 ;  /* 0x0000000804087224 */ /* 0x000fe400078e0227 */
[----:B------:R-:W-:Y:S02]  /*1750*/  @!P1 IMAD.MOV.U32 R7, RZ, RZ, R3 ;  /* 0x000000ffff079224 */ /* 0x000fe400078e0003 */
[----:B------:R-:W-:-:S02]  /*1760*/  IMAD R2, R10, R2, R41 ;  /* 0x000000020a027224 */ /* 0x000fc400078e0229 */
[----:B------:R-:W-:Y:S02]  /*1770*/  IMAD R39, R5, R4, R8 ;  /* 0x0000000405277224 */ /* 0x000fe400078e0208 */
[----:B------:R-:W-:Y:S02]  /*1780*/  IMAD R41, R7, R10, R2 ;  /* 0x0000000a07297224 */ /* 0x000fe400078e0202 */
.L_x_16:
[----:B------:R-:W1:Y:S01]  /*1790*/  LDCU UR6, c[0x0][0xb30] ;  /* 0x00016600ff0677ac */ /* 0x000e620008000800 */
[----:B------:R-:W2:Y:S08]  /*17a0*/  S2UR UR4, SR_CgaCtaId ;  /* 0x00000000000479c3 */ /* 0x000eb00000008800 */
[----:B------:R-:W3:Y:S01]  /*17b0*/  LDC R22, c[0x0][0xb24] ;  /* 0x0002c900ff167b82 */ /* 0x000ee20000000800 */
[----:B-1----:R-:W-:-:S09]  /*17c0*/  UISETP.NE.AND UP1, UPT, UR6, 0x1, UPT ;  /* 0x000000010600788c */ /* 0x002fd2000bf25270 */
[----:B--2---:R-:W-:Y:S05]  /*17d0*/  BRA.U UP1, `(.L_x_17) ;  /* 0x0000000101407547 */ /* 0x004fea000b800000 */
[----:B------:R-:W1:Y:S08]  /*17e0*/  LDC.64 R4, c[0x0][0xb10] ;  /* 0x0002c400ff047b82 */ /* 0x000e700000000a00 */
[----:B------:R-:W2:Y:S08]  /*17f0*/  LDC.64 R2, c[0x0][0xb18] ;  /* 0x0002c600ff027b82 */ /* 0x000eb00000000a00 */
[----:B------:R-:W4:Y:S08]  /*1800*/  LDC R6, c[0x0][0xb20] ;  /* 0x0002c800ff067b82 */ /* 0x000f300000000800 */
[----:B------:R-:W3:Y:S01]  /*1810*/  LDC R8, c[0x0][0xb0c] ;  /* 0x0002c300ff087b82 */ /* 0x000ee20000000800 */
[----:B-1----:R-:W-:-:S05]  /*1820*/  IMAD.HI.U32 R4, R41, R4, RZ ;  /* 0x0000000429047227 */ /* 0x002fca00078e00ff */
[----:B------:R-:W-:Y:S01]  /*1830*/  SHF.R.U32.HI R4, RZ, R5, R4 ;  /* 0x00000005ff047219 */ /* 0x000fe20000011604 */
[----:B--2---:R-:W-:Y:S01]  /*1840*/  IMAD.HI.U32 R3, R39, R3, RZ ;  /* 0x0000000327037227 */ /* 0x004fe200078e00ff */
[----:B------:R-:W-:-:S04]  /*1850*/  ISETP.NE.AND P0, PT, R2, 0x1, PT ;  /* 0x000000010200780c */ /* 0x000fc80003f05270 */
[----:B----4-:R-:W-:-:S04]  /*1860*/  SHF.R.U32.HI R6, RZ, R6, R3 ;  /* 0x00000006ff067219 */ /* 0x010fc80000011603 */
[----:B------:R-:W-:Y:S02]  /*1870*/  SEL R3, R39, R6, !P0 ;  /* 0x0000000627037207 */ /* 0x000fe40004000000 */
[----:B---3--:R-:W-:-:S04]  /*1880*/  ISETP.NE.AND P1, PT, R8, 0x1, PT ;  /* 0x000000010800780c */ /* 0x008fc80003f25270 */
[----:B------:R-:W-:-:S05]  /*1890*/  SEL R4, R41, R4, !P1 ;  /* 0x0000000429047207 */ /* 0x000fca0004800000 */
[----:B------:R-:W-:Y:S02]  /*18a0*/  IMAD.IADD R5, R3, 0x1, -R4 ;  /* 0x0000000103057824 */ /* 0x000fe400078e0a04 */
[----:B------:R-:W-:Y:S02]  /*18b0*/  IMAD.IADD R3, R4, 0x1, -R3 ;  /* 0x0000000104037824 */ /* 0x000fe400078e0a03 */
[----:B------:R-:W-:Y:S02]  /*18c0*/  IMAD R41, R5, R8, R41 ;  /* 0x0000000805297224 */ /* 0x000fe400078e0229 */
[----:B------:R-:W-:-:S07]  /*18d0*/  IMAD R39, R3, R2, R39 ;  /* 0x0000000203277224 */ /* 0x000fce00078e0227 */
.L_x_17:
[----:B------:R-:W-:Y:S01]  /*18e0*/  BAR.SYNC.DEFER_BLOCKING 0x0 ;  /* 0x0000000000007b1d */ /* 0x000fe20000010000 */
[----:B------:R-:W-:Y:S01]  /*18f0*/  UISETP.NE.AND UP1, UPT, UR8, 0x2, UPT ;  /* 0x000000020800788c */ /* 0x000fe2000bf25270 */
[----:B------:R-:W-:Y:S02]  /*1900*/  ISETP.NE.OR P5, PT, R0, 0x2, !P5 ;  /* 0x000000020000780c */ /* 0x000fe40006fa5670 */
[----:B------:R-:W-:-:S06]  /*1910*/  LOP3.LUT R2, R52, 0x1f, RZ, 0xc0, !PT ;  /* 0x0000001f34027812 */ /* 0x000fcc00078ec0ff */
[----:B------:R-:W-:Y:S05]  /*1920*/  BRA.U UP1, `(.L_x_18) ;  /* 0x0000002901b47547 */ /* 0x000fea000b800000 */
[----:B------:R-:W1:Y:S01]  /*1930*/  LDCU UR14, c[0x0][0x38c] ;  /* 0x00007180ff0e77ac */ /* 0x000e620008000800 */
[----:B------:R-:W2:Y:S01]  /*1940*/  LDC R9, c[0x0][0x370] ;  /* 0x0000dc00ff097b82 */ /* 0x000ea20000000800 */
[----:B------:R-:W-:Y:S01]  /*1950*/  PLOP3.LUT P1, PT, PT, PT, UP2, 0x80, 0x8 ;  /* 0x000000000008781c */ /* 0x000fe20003f2f028 */
[----:B------:R-:W-:Y:S01]  /*1960*/  HFMA2 R12, -RZ, RZ, 0, 0 ;  /* 0x00000000ff0c7431 */ /* 0x000fe200000001ff */
[----:B------:R-:W-:Y:S01]  /*1970*/  ISETP.EQ.OR P4, PT, R2, RZ, P5 ;  /* 0x000000ff0200720c */ /* 0x000fe20002f82670 */
[----:B------:R-:W-:Y:S01]  /*1980*/  IMAD.MOV.U32 R15, RZ, RZ, 0x1 ;  /* 0x00000001ff0f7424 */ /* 0x000fe200078e00ff */
[----:B------:R-:W-:Y:S01]  /*1990*/  PLOP3.LUT P1, PT, P1, PT, PT, 0x8, 0x80 ;  /* 0x000000000080781c */ /* 0x000fe20000f2e170 */
[----:B------:R-:W-:Y:S01]  /*19a0*/  IMAD.MOV.U32 R14, RZ, RZ, RZ ;  /* 0x000000ffff0e7224 */ /* 0x000fe200078e00ff */
[----:B------:R-:W-:Y:S01]  /*19b0*/  MOV R8, 0x1 ;  /* 0x0000000100087802 */ /* 0x000fe20000000f00 */
[----:B------:R-:W4:Y:S01]  /*19c0*/  LDC R0, c[0x0][0x374] ;  /* 0x0000dd00ff007b82 */ /* 0x000f220000000800 */
[----:B------:R-:W-:Y:S01]  /*19d0*/  IMAD.MOV.U32 R10, RZ, RZ, RZ ;  /* 0x000000ffff0a7224 */ /* 0x000fe200078e00ff */
[----:B------:R-:W2:Y:S01]  /*19e0*/  LDCU.64 UR22, c[0x0][0x348] ;  /* 0x00006900ff1677ac */ /* 0x000ea20008000a00 */
[----:B------:R-:W-:Y:S01]  /*19f0*/  UMOV UR7, URZ ;  /* 0x000000ff00077c82 */ /* 0x000fe20008000000 */
[----:B-1----:R-:W-:-:S04]  /*1a00*/  UIADD3 UR6, UPT, UPT, UR14, 0x1f, URZ ;  /* 0x0000001f0e067890 */ /* 0x002fc8000fffe0ff */
[----:B------:R-:W-:-:S04]  /*1a10*/  USHF.R.S32.HI UR5, URZ, 0x1f, UR6 ;  /* 0x0000001fff057899 */ /* 0x000fc80008011406 */
[----:B------:R-:W-:-:S04]  /*1a20*/  ULEA.HI UR5, UR5, UR6, URZ, 0x5 ;  /* 0x0000000605057291 */ /* 0x000fc8000f8f28ff */
[----:B------:R-:W-:Y:S02]  /*1a30*/  USHF.R.S32.HI UR21, URZ, 0x5, UR5 ;  /* 0x00000005ff157899 */ /* 0x000fe40008011405 */
[----:B------:R-:W-:Y:S02]  /*1a40*/  UIADD3 UR5, UPT, UPT, UR14, -0x1, URZ ;  /* 0xffffffff0e057890 */ /* 0x000fe4000fffe0ff */
[----:B------:R-:W-:Y:S02]  /*1a50*/  UISETP.LT.U32.AND UP0, UPT, UR21, 0x31, UPT ;  /* 0x000000311500788c */ /* 0x000fe4000bf01070 */
[----:B------:R-:W-:Y:S02]  /*1a60*/  UISETP.GE.U32.AND UP1, UPT, UR5, -0x3f, UPT ;  /* 0xffffffc10500788c */ /* 0x000fe4000bf26070 */
[----:B------:R-:W-:Y:S02]  /*1a70*/  USEL UR15, UR21, 0x31, UP0 ;  /* 0x00000031150f7887 */ /* 0x000fe40008000000 */
[----:B------:R-:W-:-:S02]  /*1a80*/  UIADD3 UR14, UPT, UPT, UR14, 0x3e, URZ ;  /* 0x0000003e0e0e7890 */ /* 0x000fc4000fffe0ff */
[----:B------:R-:W-:Y:S02]  /*1a90*/  UIADD3 UR6, UPT, UPT, UR15, -0x1, URZ ;  /* 0xffffffff0f067890 */ /* 0x000fe4000fffe0ff */
[----:B------:R-:W-:-:S03]  /*1aa0*/  UIADD3 UR13, UPT, UPT, UR21, -UR15, URZ ;  /* 0x8000000f150d7290 */ /* 0x000fc6000fffe0ff */
[----:B------:R-:W-:-:S04]  /*1ab0*/  @UP1 UIADD3 UR6, UPT, UPT, UR15, URZ, URZ ;  /* 0x000000ff0f061290 */ /* 0x000fc8000fffe0ff */
[----:B--2---:R-:W-:-:S12]  /*1ac0*/  UIADD3 UR6, UPT, UPT, UR6, 0x1, URZ ;  /* 0x0000000106067890 */ /* 0x004fd8000fffe0ff */
.L_x_36:
[----:B------:R-:W-:Y:S01]  /*1ad0*/  UISETP.NE.AND UP0, UPT, UR4, URZ, UPT ;  /* 0x000000ff0400728c */ /* 0x000fe2000bf05270 */
[----:B------:R-:W1:Y:S08]  /*1ae0*/  S2UR UR4, SR_CgaCtaId ;  /* 0x00000000000479c3 */ /* 0x000e700000008800 */
[----:B------:R-:W-:Y:S05]  /*1af0*/  BRA.U UP0, `(.L_x_19) ;  /* 0x0000000100347547 */ /* 0x000fea000b800000 */
[----:B------:R-:W2:Y:S01]  /*1b00*/  S2R R2, SR_CgaCtaId ;  /* 0x0000000000027919 */ /* 0x000ea20000008800 */
[----:B------:R-:W-:-:S04]  /*1b10*/  MOV R3, 0x400 ;  /* 0x0000040000037802 */ /* 0x000fc80000000f00 */
[----:B--2---:R-:W-:Y:S02]  /*1b20*/  LEA R3, R2, R3, 0x18 ;  /* 0x0000000302037211 */ /* 0x004fe400078ec0ff */
[----:B------:R-:W-:-:S03]  /*1b30*/  SHF.L.U32 R2, R8, 0x1f, RZ ;  /* 0x0000001f08027819 */ /* 0x000fc600000006ff */
[----:B------:R-:W-:-:S04]  /*1b40*/  IMAD R3, R10, 0x8, R3 ;  /* 0x000000080a037824 */ /* 0x000fc800078e0203 */
[----:B------:R-:W2:Y:S02]  /*1b50*/  SYNCS.PHASECHK.TRANS64.TRYWAIT P0, [R3+URZ+0x3b0], R2 ;  /* 0x0003b002030075a7 */ /* 0x000ea400080011ff */
[----:B--2---:R-:W-:Y:S05]  /*1b60*/  @!P0 BRA `(.L_x_20) ;  /* 0x0000005c00608947 */ /* 0x004fea0003800000 */
.L_x_143:
[----:B------:R-:W-:Y:S01]  /*1b70*/  VIADD R10, R10, 0x1 ;  /* 0x000000010a0a7836 */ /* 0x000fe20000000000 */
[----:B------:R2:W-:Y:S04]  /*1b80*/  SYNCS.ARRIVE.TRANS64.A1T0 RZ, [R3+URZ+0x3a0], RZ ;  /* 0x0003a0ff03ff79a7 */ /* 0x0005e800081000ff */
[----:B------:R-:W-:-:S04]  /*1b90*/  ISETP.NE.AND P0, PT, R10, 0x2, PT ;  /* 0x000000020a00780c */ /* 0x000fc80003f05270 */
[----:B------:R-:W-:Y:S02]  /*1ba0*/  SEL R10, R10, RZ, P0 ;  /* 0x000000ff0a0a7207 */ /* 0x000fe40000000000 */
[----:B--2---:R-:W-:-:S04]  /*1bb0*/  SEL R3, RZ, 0x1, P0 ;  /* 0x00000001ff037807 */ /* 0x004fc80000000000 */
[----:B------:R-:W-:-:S07]  /*1bc0*/  LOP3.LUT R8, R8, R3, RZ, 0x3c, !PT ;  /* 0x0000000308087212 */ /* 0x000fce00078e3cff */
.L_x_19:
[----:B------:R-:W-:Y:S01]  /*1bd0*/  UMOV UR5, 0x400 ;  /* 0x0000040000057882 */ /* 0x000fe20000000000 */
[----:B------:R-:W-:Y:S01]  /*1be0*/  SHF.L.U32 R2, R15, 0x1f, RZ ;  /* 0x0000001f0f027819 */ /* 0x000fe200000006ff */
[----:B-1----:R-:W-:Y:S01]  /*1bf0*/  ULEA UR5, UR4, UR5, 0x18 ;  /* 0x0000000504057291 */ /* 0x002fe2000f8ec0ff */
[----:B------:R-:W-:Y:S01]  /*1c00*/  R2UR UR35, R41 ;  /* 0x00000000292372ca */ /* 0x000fe200000e0000 */
[----:B------:R-:W-:Y:S01]  /*1c10*/  UISETP.GE.U32.AND UP0, UPT, UR14, 0x3f, UPT ;  /* 0x0000003f0e00788c */ /* 0x000fe2000bf06070 */
[----:B------:R-:W-:Y:S01]  /*1c20*/  R2UR UR10, R39 ;  /* 0x00000000270a72ca */ /* 0x000fe200000e0000 */
[----:B------:R-:W-:Y:S01]  /*1c30*/  ULEA UR8, UR7, UR5, 0x3 ;  /* 0x0000000507087291 */ /* 0x000fe2000f8e18ff */
[----:B------:R-:W-:-:S08]  /*1c40*/  UMOV UR25, URZ ;  /* 0x000000ff00197c82 */ /* 0x000fd00008000000 */
[----:B------:R1:W2:Y:S01]  /*1c50*/  SYNCS.PHASECHK.TRANS64.TRYWAIT P0, [UR8+0x188], R2 ;  /* 0x00018802ff0075a7 */ /* 0x0002a20008001108 */
[----:B------:R-:W-:Y:S02]  /*1c60*/  USHF.L.U32 UR35, UR35, 0x6, URZ ;  /* 0x0000000623237899 */ /* 0x000fe400080006ff */
[----:B------:R-:W-:Y:S01]  /*1c70*/  USHF.L.U32 UR10, UR10, 0x3, URZ ;  /* 0x000000030a0a7899 */ /* 0x000fe200080006ff */
[----:B------:R-:W-:Y:S11]  /*1c80*/  BRA.U !UP0, `(.L_x_21) ;  /* 0x0000000108a87547 */ /* 0x000ff6000b800000 */
[----:B------:R-:W-:Y:S01]  /*1c90*/  UMOV UR16, URZ ;  /* 0x000000ff00107c82 */ /* 0x000fe20008000000 */
[----:B------:R-:W-:-:S05]  /*1ca0*/  UMOV UR17, UR7 ;  /* 0x0000000700117c82 */ /* 0x000fca0008000000 */
.L_x_26:
[----:B-1----:R-:W-:Y:S01]  /*1cb0*/  ULEA UR33, UR17, UR5, 0x3 ;  /* 0x0000000511217291 */ /* 0x002fe2000f8e18ff */
[----:B--2---:R-:W-:Y:S01]  /*1cc0*/  @!P5 MOV R3, 0x1200 ;  /* 0x000012000003d802 */ /* 0x004fe20000000f00 */
[----:B--2---:R-:W-:Y:S10]  /*1cd0*/  @P0 BRA `(.L_x_22) ;  /* 0x00000000000c0947 */ /* 0x004ff40003800000 */
[----:B------:R-:W-:-:S04]  /*1ce0*/  SHF.L.U32 R5, R15, 0x1f, RZ ;  /* 0x0000001f0f057819 */ /* 0x000fc800000006ff */
[----:B------:R-:W2:Y:S02]  /*1cf0*/  SYNCS.PHASECHK.TRANS64.TRYWAIT P0, [UR33+0x188], R5 ;  /* 0x00018805ff0075a7 */ /* 0x000ea40008001121 */
[----:B--2---:R-:W-:Y:S05]  /*1d00*/  @!P0 BRA `(.L_x_23) ;  /* 0x0000005c000c8947 */ /* 0x004fea0003800000 */
.L_x_22:
[----:B------:R2:W-:Y:S01]  /*1d10*/  @!P5 SYNCS.ARRIVE.TRANS64 RZ, [UR33], R3 ;  /* 0x00000003ffffd9a7 */ /* 0x0005e20008000021 */
[----:B------:R-:W-:Y:S04]  /*1d20*/  BSSY.RECONVERGENT B0, `(.L_x_24) ;  /* 0x0000003000007945 */ /* 0x000fe80003800200 */
[----:B------:R-:W-:Y:S05]  /*1d30*/  @P4 BRA `(.L_x_25) ;  /* 0x0000000000044947 */ /* 0x000fea0003800000 */
[----:B------:R-:W-:Y:S05]  /*1d40*/  BPT.TRAP 0x1 ;  /* 0x000000040000795c */ /* 0x000fea0000300000 */
.L_x_25:
[----:B------:R-:W-:Y:S05]  /*1d50*/  BSYNC.RECONVERGENT B0 ;  /* 0x0000000000007941 */ /* 0x000fea0003800200 */
.L_x_24:
[----:B------:R-:W-:Y:S02]  /*1d60*/  UIADD3 UR7, UPT, UPT, UR17, 0x1, URZ ;  /* 0x0000000111077890 */ /* 0x000fe4000fffe0ff */
[----:B------:R-:W-:Y:S02]  /*1d70*/  ULEA UR32, UR17, UR5, 0xc ;  /* 0x0000000511207291 */ /* 0x000fe4000f8e60ff */
[----:B------:R-:W-:Y:S02]  /*1d80*/  UISETP.NE.AND UP0, UPT, UR7, 0x31, UPT ;  /* 0x000000310700788c */ /* 0x000fe4000bf05270 */
[----:B------:R-:W-:Y:S02]  /*1d90*/  UIADD3 UR28, UP1, UPT, UR22, 0x80, URZ ;  /* 0x00000080161c7890 */ /* 0x000fe4000ff3e0ff */
[----:B------:R-:W-:Y:S02]  /*1da0*/  USEL UR9, URZ, 0x1, UP0 ;  /* 0x00000001ff097887 */ /* 0x000fe40008000000 */
[----:B------:R-:W-:-:S02]  /*1db0*/  USEL UR7, UR7, URZ, UP0 ;  /* 0x000000ff07077287 */ /* 0x000fc40008000000 */
[----:B------:R-:W-:Y:S02]  /*1dc0*/  UIADD3 UR26, UP0, UPT, UR22, 0x180, URZ ;  /* 0x00000180161a7890 */ /* 0x000fe4000ff1e0ff */
[----:B------:R-:W-:Y:S01]  /*1dd0*/  ULEA UR8, UR7, UR5, 0x3 ;  /* 0x0000000507087291 */ /* 0x000fe2000f8e18ff */
[----:B------:R-:W-:Y:S01]  /*1de0*/  LOP3.LUT R15, R15, UR9, RZ, 0x3c, !PT ;  /* 0x000000090f0f7c12 */ /* 0x000fe2000f8e3cff */
[----:B------:R-:W-:Y:S02]  /*1df0*/  USHF.L.U32 UR34, UR16, 0x5, URZ ;  /* 0x0000000510227899 */ /* 0x000fe400080006ff */
[----:B------:R-:W-:Y:S01]  /*1e00*/  UIADD3.X UR29, UPT, UPT, URZ, UR23, URZ, UP1, !UPT ;  /* 0x00000017ff1d7290 */ /* 0x000fe20008ffe4ff */
[----:B-1----:R-:W-:Y:S01]  /*1e10*/  SHF.L.U32 R2, R15, 0x1f, RZ ;  /* 0x0000001f0f027819 */ /* 0x002fe200000006ff */
[----:B------:R-:W-:Y:S02]  /*1e20*/  UIADD3 UR32, UPT, UPT, UR32, 0xc80, URZ ;  /* 0x00000c8020207890 */ /* 0x000fe4000fffe0ff */
[----:B------:R-:W-:Y:S01]  /*1e30*/  UIADD3.X UR27, UPT, UPT, URZ, UR23, URZ, UP0, !UPT ;  /* 0x00000017ff1b7290 */ /* 0x000fe200087fe4ff */
[----:B------:R1:W1:Y:S01]  /*1e40*/  SYNCS.PHASECHK.TRANS64.TRYWAIT P0, [UR8+0x188], R2 ;  /* 0x00018802ff0075a7 */ /* 0x0002620008001108 */
[----:B------:R-:W-:Y:S01]  /*1e50*/  ULEA UR8, UR17, UR5, 0x9 ;  /* 0x0000000511087291 */ /* 0x000fe2000f8e48ff */
[----:B------:R-:W-:Y:S01]  /*1e60*/  UMOV UR18, 0x0 ;  /* 0x0000000000127882 */ /* 0x000fe20000000000 */
[----:B------:R-:W-:-:S02]  /*1e70*/  UMOV UR19, 0x10000000 ;  /* 0x1000000000137882 */ /* 0x000fc40000000000 */
[----:B------:R-:W-:Y:S01]  /*1e80*/  UIADD3 UR8, UPT, UPT, UR8, 0x31c80, URZ ;  /* 0x00031c8008087890 */ /* 0x000fe2000fffe0ff */
[----:B------:R1:W-:Y:S01]  /*1e90*/  UTMALDG.3D [UR32], [UR28], desc[UR18] ;  /* 0x000012201c0075b4 */ /* 0x0003e20008011000 */
[----:B------:R-:W-:Y:S01]  /*1ea0*/  UMOV UR12, UR36 ;  /* 0x00000024000c7c82 */ /* 0x000fe20008000000 */
[----:B------:R-:W-:Y:S01]  /*1eb0*/  UMOV UR9, UR33 ;  /* 0x0000002100097c82 */ /* 0x000fe20008000000 */
[----:B------:R-:W-:Y:S01]  /*1ec0*/  UMOV UR11, UR34 ;  /* 0x00000022000b7c82 */ /* 0x000fe20008000000 */
[----:B------:R-:W-:Y:S01]  /*1ed0*/  UIADD3 UR16, UPT, UPT, UR16, 0x1, URZ ;  /* 0x0000000110107890 */ /* 0x000fe2000fffe0ff */
[----:B------:R-:W-:Y:S01]  /*1ee0*/  UMOV UR25, UR6 ;  /* 0x0000000600197c82 */ /* 0x000fe20008000000 */
[----:B------:R-:W-:Y:S02]  /*1ef0*/  UMOV UR17, UR7 ;  /* 0x0000000700117c82 */ /* 0x000fe40008000000 */
[----:B------:R1:W-:Y:S01]  /*1f00*/  UTMALDG.3D [UR8], [UR26], desc[UR18] ;  /* 0x000012081a0075b4 */ /* 0x0003e20008011000 */
[----:B------:R-:W-:-:S09]  /*1f10*/  UISETP.NE.AND UP0, UPT, UR16, UR6, UPT ;  /* 0x000000061000728c */ /* 0x000fd2000bf05270 */
[----:B------:R-:W-:Y:S05]  /*1f20*/  BRA.U UP0, `(.L_x_26) ;  /* 0xfffffffd00607547 */ /* 0x000fea000b83ffff */
.L_x_21:
[----:B-1----:R-:W-:Y:S01]  /*1f30*/  ULEA UR8, UR7, UR5, 0x3 ;  /* 0x0000000507087291 */ /* 0x002fe2000f8e18ff */
[----:B------:R-:W-:Y:S01]  /*1f40*/  SHF.L.U32 R2, R15, 0x1f, RZ ;  /* 0x0000001f0f027819 */ /* 0x000fe200000006ff */
[----:B------:R-:W-:Y:S01]  /*1f50*/  @!P1 SYNCS.ARRIVE.TRANS64.A1T0 RZ, [UR5+0x338], RZ ;  /* 0x000338ffffff99a7 */ /* 0x000fe20008100005 */
[----:B------:R-:W-:-:S06]  /*1f60*/  UISETP.GT.AND UP0, UPT, UR21, UR15, UPT ;  /* 0x0000000f1500728c */ /* 0x000fcc000bf04270 */
[----:B--2---:R1:W2:Y:S03]  /*1f70*/  SYNCS.PHASECHK.TRANS64.TRYWAIT P0, [UR8+0x188], R2 ;  /* 0x00018802ff0075a7 */ /* 0x0042a60008001108 */
[----:B------:R-:W-:Y:S05]  /*1f80*/  BRA.U !UP0, `(.L_x_27) ;  /* 0x0000000108ac7547 */ /* 0x000fea000b800000 */
[----:B------:R-:W-:Y:S01]  /*1f90*/  UIADD3 UR24, UPT, UPT, UR13, UR25, URZ ;  /* 0x000000190d187290 */ /* 0x000fe2000fffe0ff */
[----:B------:R-:W-:-:S11]  /*1fa0*/  UMOV UR32, UR7 ;  /* 0x0000000700207c82 */ /* 0x000fd60008000000 */
.L_x_32:
[----:B-1----:R-:W-:Y:S01]  /*1fb0*/  ULEA UR17, UR32, UR5, 0x3 ;  /* 0x0000000520117291 */ /* 0x002fe2000f8e18ff */
[----:B--2---:R-:W-:Y:S01]  /*1fc0*/  @!P5 MOV R3, 0x1200 ;  /* 0x000012000003d802 */ /* 0x004fe20000000f00 */
[----:B--2---:R-:W-:Y:S10]  /*1fd0*/  @P0 BRA `(.L_x_28) ;  /* 0x00000000000c0947 */ /* 0x004ff40003800000 */
[----:B------:R-:W-:-:S04]  /*1fe0*/  SHF.L.U32 R5, R15, 0x1f, RZ ;  /* 0x0000001f0f057819 */ /* 0x000fc800000006ff */
[----:B------:R-:W2:Y:S02]  /*1ff0*/  SYNCS.PHASECHK.TRANS64.TRYWAIT P0, [UR17+0x188], R5 ;  /* 0x00018805ff0075a7 */ /* 0x000ea40008001111 */
[----:B--2---:R-:W-:Y:S05]  /*2000*/  @!P0 BRA `(.L_x_29) ;  /* 0x0000005800648947 */ /* 0x004fea0003800000 */
.L_x_28:
[----:B------:R2:W-:Y:S01]  /*2010*/  @!P5 SYNCS.ARRIVE.TRANS64 RZ, [UR17], R3 ;  /* 0x00000003ffffd9a7 */ /* 0x0005e20008000011 */
[----:B------:R-:W-:Y:S04]  /*2020*/  BSSY.RECONVERGENT B0, `(.L_x_30) ;  /* 0x0000003000007945 */ /* 0x000fe80003800200 */
[----:B------:R-:W-:Y:S05]  /*2030*/  @P4 BRA `(.L_x_31) ;  /* 0x0000000000044947 */ /* 0x000fea0003800000 */
[----:B------:R-:W-:Y:S05]  /*2040*/  BPT.TRAP 0x1 ;  /* 0x000000040000795c */ /* 0x000fea0000300000 */
.L_x_31:
[----:B------:R-:W-:Y:S05]  /*2050*/  BSYNC.RECONVERGENT B0 ;  /* 0x0000000000007941 */ /* 0x000fea0003800200 */
.L_x_30:
        /* <DEDUP_REMOVED lines=10> */
[----:B------:R-:W-:Y:S01]  /*2100*/  UIADD3 UR16, UPT, UPT, UR16, 0xc80, URZ ;  /* 0x00000c8010107890 */ /* 0x000fe2000fffe0ff */
[----:B-1----:R-:W-:Y:S01]  /*2110*/  SHF.L.U32 R2, R15, 0x1f, RZ ;  /* 0x0000001f0f027819 */ /* 0x002fe200000006ff */
[----:B------:R-:W-:Y:S02]  /*2120*/  UIADD3.X UR31, UPT, UPT, URZ, UR23, URZ, UP1, !UPT ;  /* 0x00000017ff1f7290 */ /* 0x000fe40008ffe4ff */
[----:B------:R-:W-:Y:S01]  /*2130*/  UIADD3.X UR29, UPT, UPT, URZ, UR23, URZ, UP0, !UPT ;  /* 0x00000017ff1d7290 */ /* 0x000fe200087fe4ff */
[----:B------:R1:W1:Y:S01]  /*2140*/  SYNCS.PHASECHK.TRANS64.TRYWAIT P0, [UR8+0x188], R2 ;  /* 0x00018802ff0075a7 */ /* 0x0002620008001108 */
[----:B------:R-:W-:Y:S01]  /*2150*/  ULEA UR8, UR32, UR5, 0x9 ;  /* 0x0000000520087291 */ /* 0x000fe2000f8e48ff */
[----:B------:R-:W-:Y:S01]  /*2160*/  UMOV UR26, 0x0 ;  /* 0x00000000001a7882 */ /* 0x000fe20000000000 */
[----:B------:R-:W-:-:S02]  /*2170*/  UMOV UR27, 0x10000000 ;  /* 0x10000000001b7882 */ /* 0x000fc40000000000 */
[----:B------:R-:W-:Y:S01]  /*2180*/  UIADD3 UR8, UPT, UPT, UR8, 0x31c80, URZ ;  /* 0x00031c8008087890 */ /* 0x000fe2000fffe0ff */
[----:B------:R-:W-:Y:S01]  /*2190*/  UMOV UR19, UR35 ;  /* 0x0000002300137c82 */ /* 0x000fe20008000000 */
[----:B------:R-:W-:Y:S01]  /*21a0*/  UMOV UR20, UR36 ;  /* 0x0000002400147c82 */ /* 0x000fe20008000000 */
[----:B------:R-:W-:Y:S01]  /*21b0*/  UMOV UR12, UR36 ;  /* 0x00000024000c7c82 */ /* 0x000fe20008000000 */
[----:B------:R-:W-:Y:S01]  /*21c0*/  UMOV UR9, UR17 ;  /* 0x0000001100097c82 */ /* 0x000fe20008000000 */
[----:B------:R-:W-:Y:S01]  /*21d0*/  UMOV UR11, UR18 ;  /* 0x00000012000b7c82 */ /* 0x000fe20008000000 */
[----:B------:R1:W-:Y:S01]  /*21e0*/  UTMALDG.3D [UR16], [UR30], desc[UR26] ;  /* 0x00001a101e0075b4 */ /* 0x0003e20008011000 */
[----:B------:R-:W-:Y:S01]  /*21f0*/  UIADD3 UR25, UPT, UPT, UR25, 0x1, URZ ;  /* 0x0000000119197890 */ /* 0x000fe2000fffe0ff */
[----:B------:R-:W-:-:S03]  /*2200*/  UMOV UR32, UR7 ;  /* 0x0000000700207c82 */ /* 0x000fc60008000000 */
[----:B------:R-:W-:Y:S01]  /*2210*/  UISETP.NE.AND UP0, UPT, UR25, UR24, UPT ;  /* 0x000000181900728c */ /* 0x000fe2000bf05270 */
[----:B------:R1:W-:Y:S08]  /*2220*/  UTMALDG.3D [UR8], [UR28], desc[UR26] ;  /* 0x00001a081c0075b4 */ /* 0x0003f00008011000 */
[----:B------:R-:W-:Y:S05]  /*2230*/  BRA.U UP0, `(.L_x_32) ;  /* 0xfffffffd005c7547 */ /* 0x000fea000b83ffff */
.L_x_27:
[----:B-1----:R-:W-:Y:S01]  /*2240*/  LEA R2, R14, UR5, 0x3 ;  /* 0x000000050e027c11 */ /* 0x002fe2000f8e18ff */
[----:B------:R-:W-:Y:S01]  /*2250*/  NOP ;  /* 0x0000000000007918 */ /* 0x000fe20000000000 */
[----:B--2---:R-:W-:Y:S02]  /*2260*/  SHF.L.U32 R3, R12, 0x1f, RZ ;  /* 0x0000001f0c037819 */ /* 0x004fe400000006ff */
[----:B------:R-:W-:Y:S02]  /*2270*/  LEA R4, R14, UR5, 0x4 ;  /* 0x000000050e047c11 */ /* 0x000fe4000f8e20ff */
[----:B------:R-:W1:Y:S02]  /*2280*/  SYNCS.PHASECHK.TRANS64.TRYWAIT P0, [R2+URZ+0x340], R3 ;  /* 0x00034003020075a7 */ /* 0x000e6400080011ff */
[----:B-1----:R-:W-:Y:S05]  /*2290*/  @!P0 BRA `(.L_x_33) ;  /* 0x0000005400d88947 */ /* 0x002fea0003800000 */
.L_x_146:
[----:B------:R-:W2:Y:S01]  /*22a0*/  LDS.128 R4, [R4+0x3d0] ;  /* 0x0003d00004047984 */ /* 0x000ea20000000c00 */
[----:B---3--:R-:W-:Y:S01]  /*22b0*/  ISETP.GE.AND P0, PT, R22, 0x1, PT ;  /* 0x000000011600780c */ /* 0x008fe20003f06270 */
[----:B-1----:R-:W-:Y:S01]  /*22c0*/  VIADD R2, R2, 0x350 ;  /* 0x0000035002027836 */ /* 0x002fe20000000000 */
[----:B------:R-:W-:Y:S01]  /*22d0*/  @!PT LDS RZ, [RZ] ;  /* 0x00000000fffff984 */ /* 0x000fe20000000800 */
[----:B------:R-:W-:Y:S01]  /*22e0*/  @!PT LDS RZ, [RZ] ;  /* 0x00000000fffff984 */ /* 0x000fe20000000800 */
[----:B------:R-:W-:Y:S01]  /*22f0*/  @!PT LDS RZ, [RZ] ;  /* 0x00000000fffff984 */ /* 0x000fe20000000800 */
[----:B------:R-:W-:Y:S01]  /*2300*/  @!PT LDS RZ, [RZ] ;  /* 0x00000000fffff984 */ /* 0x000fe20000000800 */
[----:B------:R1:W-:Y:S06]  /*2310*/  MEMBAR.ALL.CTA ;  /* 0x0000000000007992 */ /* 0x0003ec0000008000 */
[----:B-1----:R-:W1:Y:S01]  /*2320*/  FENCE.VIEW.ASYNC.S ;  /* 0x00000000000073c6 */ /* 0x002e620000000000 */
[----:B------:R-:W-:-:S04]  /*2330*/  PRMT R2, RZ, 0x654, R2 ;  /* 0x00000654ff027816 */ /* 0x000fc80000000002 */
[----:B-1----:R1:W-:Y:S01]  /*2340*/  SYNCS.ARRIVE.TRANS64.RED.A1T0 RZ, [R2+URZ], RZ ;  /* 0x000000ff02ff79a7 */ /* 0x0023e200081004ff */
[----:B--2---:R-:W-:-:S13]  /*2350*/  LOP3.LUT P2, RZ, R6, 0x1, RZ, 0xc0, !PT ;  /* 0x0000000106ff7812 */ /* 0x004fda000784c0ff */
[----:B------:R-:W-:Y:S01]  /*2360*/  @P2 SHF.R.U32.HI R3, RZ, 0x10, R5 ;  /* 0x00000010ff032819 */ /* 0x000fe20000011605 */
[----:B------:R-:W-:Y:S01]  /*2370*/  VOTEU.ANY UP0, P2 ;  /* 0x0000000000ff7886 */ /* 0x000fe20001000100 */
[----:B------:R-:W-:Y:S02]  /*2380*/  @P2 MOV R13, R4 ;  /* 0x00000004000d2202 */ /* 0x000fe40000000f00 */
[----:B------:R-:W-:Y:S02]  /*2390*/  @P2 R2UR.BROADCAST UR8, R3 ;  /* 0x00000000030822ca */ /* 0x000fe400008e0000 */
[----:B------:R-:W-:-:S11]  /*23a0*/  @P2 LOP3.LUT R11, R5, 0xffff, RZ, 0xc0, !PT ;  /* 0x0000ffff050b2812 */ /* 0x000fd600078ec0ff */
[----:B------:R-:W-:Y:S01]  /*23b0*/  @UP0 UMOV UR36, UR8 ;  /* 0x0000000800240c82 */ /* 0x000fe20008000000 */
[----:B-1----:R-:W-:Y:S05]  /*23c0*/  @!P0 BRA `(.L_x_34) ;  /* 0x0000000000b88947 */ /* 0x002fea0003800000 */
[----:B------:R-:W4:Y:S01]  /*23d0*/  LDC.64 R4, c[0x0][0xb18] ;  /* 0x0002c600ff047b82 */ /* 0x000f220000000a00 */
[----:B------:R-:W-:-:S07]  /*23e0*/  ISETP.NE.AND P3, PT, R22, 0x1, PT ;  /* 0x000000011600780c */ /* 0x000fce0003f65270 */
[----:B------:R-:W1:Y:S08]  /*23f0*/  LDC.64 R6, c[0x0][0xb10] ;  /* 0x0002c400ff067b82 */ /* 0x000e700000000a00 */
[----:B------:R-:W2:Y:S08]  /*2400*/  LDC R16, c[0x0][0xb20] ;  /* 0x0002c800ff107b82 */ /* 0x000eb00000000800 */
[----:B------:R-:W3:Y:S01]  /*2410*/  LDC R18, c[0x0][0xb0c] ;  /* 0x0002c300ff127b82 */ /* 0x000ee20000000800 */
[----:B----4-:R-:W-:Y:S01]  /*2420*/  IMAD.HI.U32 R17, R0, R5, RZ ;  /* 0x0000000500117227 */ /* 0x010fe200078e00ff */
[----:B------:R-:W-:-:S03]  /*2430*/  ISETP.NE.AND P0, PT, R4, 0x1, PT ;  /* 0x000000010400780c */ /* 0x000fc60003f05270 */
[----:B------:R-:W-:-:S03]  /*2440*/  IMAD.HI.U32 R5, R11, R5, RZ ;  /* 0x000000050b057227 */ /* 0x000fc600078e00ff */
[----:B------:R-:W4:Y:S01]  /*2450*/  LDC.64 R2, c[0x0][0xb28] ;  /* 0x0002ca00ff027b82 */ /* 0x000f220000000a00 */
[----:B-1----:R-:W-:-:S04]  /*2460*/  IMAD.HI.U32 R20, R9, R6, RZ ;  /* 0x0000000609147227 */ /* 0x002fc800078e00ff */
[----:B------:R-:W-:Y:S01]  /*2470*/  IMAD.HI.U32 R24, R13, R6, RZ ;  /* 0x000000060d187227 */ /* 0x000fe200078e00ff */
[----:B------:R-:W-:Y:S02]  /*2480*/  SHF.R.U32.HI R20, RZ, R7, R20 ;  /* 0x00000007ff147219 */ /* 0x000fe40000011614 */
[-C--:B--2---:R-:W-:Y:S02]  /*2490*/  SHF.R.U32.HI R17, RZ, R16.reuse, R17 ;  /* 0x00000010ff117219 */ /* 0x084fe40000011611 */
[----:B------:R-:W-:Y:S02]  /*24a0*/  SHF.R.U32.HI R16, RZ, R16, R5 ;  /* 0x00000010ff107219 */ /* 0x000fe40000011605 */
[----:B------:R-:W-:Y:S02]  /*24b0*/  SEL R17, R0, R17, !P0 ;  /* 0x0000001100117207 */ /* 0x000fe40004000000 */
[----:B------:R-:W-:Y:S02]  /*24c0*/  SHF.R.U32.HI R24, RZ, R7, R24 ;  /* 0x00000007ff187219 */ /* 0x000fe40000011618 */
[----:B---3--:R-:W-:-:S02]  /*24d0*/  ISETP.NE.AND P1, PT, R18, 0x1, PT ;  /* 0x000000011200780c */ /* 0x008fc40003f25270 */
[----:B------:R-:W-:Y:S02]  /*24e0*/  SEL R5, R11, R16, !P0 ;  /* 0x000000100b057207 */ /* 0x000fe40004000000 */
[----:B------:R-:W-:Y:S02]  /*24f0*/  SEL R19, R9, R20, !P1 ;  /* 0x0000001409137207 */ /* 0x000fe40004800000 */
[----:B------:R-:W-:Y:S01]  /*2500*/  SEL R7, R13, R24, !P1 ;  /* 0x000000180d077207 */ /* 0x000fe20004800000 */
[----:B----4-:R-:W-:-:S04]  /*2510*/  IMAD.HI.U32 R20, R17, R2, RZ ;  /* 0x0000000211147227 */ /* 0x010fc800078e00ff */
        /* <DEDUP_REMOVED lines=10> */
[----:B------:R-:W-:-:S04]  /*25c0*/  @!P0 IMAD.HI.U32 R16, R7, R2, RZ ;  /* 0x0000000207108227 */ /* 0x000fc800078e00ff */
[----:B------:R-:W-:Y:S01]  /*25d0*/  IMAD.MOV R2, RZ, RZ, -R6 ;  /* 0x000000ffff027224 */ /* 0x000fe200078e0a06 */
[----:B------:R-:W-:-:S03]  /*25e0*/  @!P0 SHF.R.U32.HI R16, RZ, R3, R16 ;  /* 0x00000003ff108219 */ /* 0x000fc60000011610 */
[----:B------:R-:W-:Y:S01]  /*25f0*/  IMAD R2, R22, R2, R5 ;  /* 0x0000000216027224 */ /* 0x000fe200078e0205 */
        /* <DEDUP_REMOVED lines=11> */
.L_x_34:
[----:B------:R-:W1:Y:S02]  /*26b0*/  LDCU UR8, c[0x0][0xb30] ;  /* 0x00016600ff0877ac */ /* 0x000e640008000800 */
[----:B-1----:R-:W-:-:S09]  /*26c0*/  UISETP.NE.AND UP0, UPT, UR8, 0x1, UPT ;  /* 0x000000010800788c */ /* 0x002fd2000bf05270 */
[----:B------:R-:W-:Y:S05]  /*26d0*/  BRA.U UP0, `(.L_x_35) ;  /* 0x0000000100407547 */ /* 0x000fea000b800000 */
[----:B------:R-:W1:Y:S08]  /*26e0*/  LDC.64 R4, c[0x0][0xb10] ;  /* 0x0002c400ff047b82 */ /* 0x000e700000000a00 */
[----:B------:R-:W2:Y:S08]  /*26f0*/  LDC.64 R2, c[0x0][0xb18] ;  /* 0x0002c600ff027b82 */ /* 0x000eb00000000a00 */
[----:B------:R-:W3:Y:S08]  /*2700*/  LDC R6, c[0x0][0xb20] ;  /* 0x0002c800ff067b82 */ /* 0x000ef00000000800 */
[----:B------:R-:W4:Y:S01]  /*2710*/  LDC R16, c[0x0][0xb0c] ;  /* 0x0002c300ff107b82 */ /* 0x000f220000000800 */
[----:B-1----:R-:W-:-:S05]  /*2720*/  IMAD.HI.U32 R4, R13, R4, RZ ;  /* 0x000000040d047227 */ /* 0x002fca00078e00ff */
[----:B------:R-:W-:Y:S01]  /*2730*/  SHF.R.U32.HI R4, RZ, R5, R4 ;  /* 0x00000005ff047219 */ /* 0x000fe20000011604 */
[----:B--2---:R-:W-:Y:S01]  /*2740*/  IMAD.HI.U32 R3, R11, R3, RZ ;  /* 0x000000030b037227 */ /* 0x004fe200078e00ff */
[----:B------:R-:W-:-:S04]  /*2750*/  ISETP.NE.AND P0, PT, R2, 0x1, PT ;  /* 0x000000010200780c */ /* 0x000fc80003f05270 */
[----:B---3--:R-:W-:-:S04]  /*2760*/  SHF.R.U32.HI R6, RZ, R6, R3 ;  /* 0x00000006ff067219 */ /* 0x008fc80000011603 */
[----:B------:R-:W-:Y:S02]  /*2770*/  SEL R3, R11, R6, !P0 ;  /* 0x000000060b037207 */ /* 0x000fe40004000000 */
[----:B----4-:R-:W-:-:S04]  /*2780*/  ISETP.NE.AND P1, PT, R16, 0x1, PT ;  /* 0x000000011000780c */ /* 0x010fc80003f25270 */
[----:B------:R-:W-:-:S05]  /*2790*/  SEL R4, R13, R4, !P1 ;  /* 0x000000040d047207 */ /* 0x000fca0004800000 */
[----:B------:R-:W-:Y:S02]  /*27a0*/  IMAD.IADD R5, R3, 0x1, -R4 ;  /* 0x0000000103057824 */ /* 0x000fe400078e0a04 */
[----:B------:R-:W-:Y:S02]  /*27b0*/  IMAD.IADD R3, R4, 0x1, -R3 ;  /* 0x0000000104037824 */ /* 0x000fe400078e0a03 */
[----:B------:R-:W-:Y:S02]  /*27c0*/  IMAD R13, R5, R16, R13 ;  /* 0x00000010050d7224 */ /* 0x000fe400078e020d */
[----:B------:R-:W-:-:S07]  /*27d0*/  IMAD R11, R3, R2, R11 ;  /* 0x00000002030b7224 */ /* 0x000fce00078e020b */
.L_x_35:
[----:B------:R-:W-:Y:S01]  /*27e0*/  VIADD R14, R14, 0x1 ;  /* 0x000000010e0e7836 */ /* 0x000fe20000000000 */
[----:B------:R-:W-:Y:S01]  /*27f0*/  PLOP3.LUT P1, PT, PT, PT, PT, 0x80, 0x8 ;  /* 0x000000000008781c */ /* 0x000fe20003f2f070 */
[----:B------:R-:W-:Y:S02]  /*2800*/  IMAD.IADD R41, R13, 0x1, R40 ;  /* 0x000000010d297824 */ /* 0x000fe400078e0228 */
[----:B------:R-:W-:Y:S01]  /*2810*/  IMAD.IADD R39, R11, 0x1, R38 ;  /* 0x000000010b277824 */ /* 0x000fe200078e0226 */
[----:B------:R-:W-:-:S04]  /*2820*/  ISETP.NE.AND P0, PT, R14, 0x2, PT ;  /* 0x000000020e00780c */ /* 0x000fc80003f05270 */
[----:B------:R-:W-:Y:S02]  /*2830*/  SEL R3, RZ, 0x1, P0 ;  /* 0x00000001ff037807 */ /* 0x000fe40000000000 */
[----:B------:R-:W-:Y:S02]  /*2840*/  SEL R14, R14, RZ, P0 ;  /* 0x000000ff0e0e7207 */ /* 0x000fe40000000000 */
[----:B------:R-:W-:Y:S01]  /*2850*/  LOP3.LUT R12, R12, R3, RZ, 0x3c, !PT ;  /* 0x000000030c0c7212 */ /* 0x000fe200078e3cff */
[----:B------:R-:W-:Y:S06]  /*2860*/  @P2 BRA `(.L_x_36) ;  /* 0xfffffff000982947 */ /* 0x000fec000383ffff */
[----:B------:R-:W-:Y:S01]  /*2870*/  UIADD3 UR5, UPT, UPT, UR5, 0x188, URZ ;  /* 0x0000018805057890 */ /* 0x000fe2000fffe0ff */
[----:B------:R-:W-:-:S03]  /*2880*/  SHF.L.U32 R3, R15, 0x1f, RZ ;  /* 0x0000001f0f037819 */ /* 0x000fc600000006ff */
[----:B------:R-:W-:-:S09]  /*2890*/  ULEA UR4, UR7, UR5, 0x3 ;  /* 0x0000000507047291 */ /* 0x000fd2000f8e18ff */
[----:B------:R-:W1:Y:S02]  /*28a0*/  SYNCS.PHASECHK.TRANS64.TRYWAIT P0, [UR4], R3 ;  /* 0x00000003ff0075a7 */ /* 0x000e640008001104 */
[----:B-1----:R-:W-:Y:S05]  /*28b0*/  @!P0 BRA `(.L_x_37) ;  /* 0x0000005000648947 */ /* 0x002fea0003800000 */
.L_x_148:
[----:B------:R-:W-:-:S04]  /*28c0*/  UIADD3 UR6, UPT, UPT, UR7, 0x1, URZ ;  /* 0x0000000107067890 */ /* 0x000fc8000fffe0ff */
[----:B------:R-:W-:-:S04]  /*28d0*/  UISETP.NE.AND UP0, UPT, UR6, 0x31, UPT ;  /* 0x000000310600788c */ /* 0x000fc8000bf05270 */
[----:B------:R-:W-:Y:S02]  /*28e0*/  USEL UR7, URZ, 0x1, UP0 ;  /* 0x00000001ff077887 */ /* 0x000fe40008000000 */
[----:B------:R-:W-:-:S04]  /*28f0*/  USEL UR6, UR6, URZ, UP0 ;  /* 0x000000ff06067287 */ /* 0x000fc80008000000 */
[----:B------:R-:W-:Y:S01]  /*2900*/  ULEA UR4, UR6, UR5, 0x3 ;  /* 0x0000000506047291 */ /* 0x000fe2000f8e18ff */
[----:B------:R-:W-:-:S04]  /*2910*/  LOP3.LUT R2, R15, UR7, RZ, 0x3c, !PT ;  /* 0x000000070f027c12 */ /* 0x000fc8000f8e3cff */
[----:B-1----:R-:W-:-:S04]  /*2920*/  SHF.L.U32 R3, R2, 0x1f, RZ ;  /* 0x0000001f02037819 */ /* 0x002fc800000006ff */
[----:B------:R-:W1:Y:S02]  /*2930*/  SYNCS.PHASECHK.TRANS64.TRYWAIT P0, [UR4], R3 ;  /* 0x00000003ff0075a7 */ /* 0x000e640008001104 */
[----:B-1----:R-:W-:Y:S05]  /*2940*/  @!P0 BRA `(.L_x_38) ;  /* 0x0000005000588947 */ /* 0x002fea0003800000 */
.L_x_150:
        /* <DEDUP_REMOVED lines=9> */
.L_x_152:
        /* <DEDUP_REMOVED lines=9> */
.L_x_154:
        /* <DEDUP_REMOVED lines=9> */
.L_x_156:
        /* <DEDUP_REMOVED lines=9> */
.L_x_158:
        /* <DEDUP_REMOVED lines=9> */
.L_x_160:
        /* <DEDUP_REMOVED lines=9> */
.L_x_162:
        /* <DEDUP_REMOVED lines=9> */
.L_x_164:
        /* <DEDUP_REMOVED lines=9> */
.L_x_166:
        /* <DEDUP_REMOVED lines=9> */
.L_x_168:
        /* <DEDUP_REMOVED lines=9> */
.L_x_170:
        /* <DEDUP_REMOVED lines=9> */
.L_x_172:
        /* <DEDUP_REMOVED lines=9> */
.L_x_174:
        /* <DEDUP_REMOVED lines=9> */
.L_x_176:
        /* <DEDUP_REMOVED lines=9> */
.L_x_178:
        /* <DEDUP_REMOVED lines=9> */
.L_x_180:
        /* <DEDUP_REMOVED lines=9> */
.L_x_182:
        /* <DEDUP_REMOVED lines=9> */
.L_x_184:
        /* <DEDUP_REMOVED lines=9> */
.L_x_186:
        /* <DEDUP_REMOVED lines=9> */
.L_x_188:
        /* <DEDUP_REMOVED lines=9> */
.L_x_190:
        /* <DEDUP_REMOVED lines=9> */
.L_x_192:
        /* <DEDUP_REMOVED lines=9> */
.L_x_194:
        /* <DEDUP_REMOVED lines=9> */
.L_x_196:
        /* <DEDUP_REMOVED lines=9> */
.L_x_198:
        /* <DEDUP_REMOVED lines=9> */
.L_x_200:
        /* <DEDUP_REMOVED lines=9> */
.L_x_202:
        /* <DEDUP_REMOVED lines=9> */
.L_x_204:
        /* <DEDUP_REMOVED lines=9> */
.L_x_206:
        /* <DEDUP_REMOVED lines=9> */
.L_x_208:
        /* <DEDUP_REMOVED lines=9> */
.L_x_210:
        /* <DEDUP_REMOVED lines=9> */
.L_x_212:
        /* <DEDUP_REMOVED lines=9> */
.L_x_214:
        /* <DEDUP_REMOVED lines=9> */
.L_x_216:
        /* <DEDUP_REMOVED lines=9> */
.L_x_218:
        /* <DEDUP_REMOVED lines=9> */
.L_x_220:
        /* <DEDUP_REMOVED lines=9> */
.L_x_222:
        /* <DEDUP_REMOVED lines=9> */
.L_x_224:
        /* <DEDUP_REMOVED lines=9> */
.L_x_226:
        /* <DEDUP_REMOVED lines=9> */
.L_x_228:
        /* <DEDUP_REMOVED lines=9> */
.L_x_230:
        /* <DEDUP_REMOVED lines=9> */
.L_x_232:
        /* <DEDUP_REMOVED lines=9> */
.L_x_234:
        /* <DEDUP_REMOVED lines=9> */
.L_x_236:
        /* <DEDUP_REMOVED lines=9> */
.L_x_238:
        /* <DEDUP_REMOVED lines=9> */
.L_x_240:
        /* <DEDUP_REMOVED lines=9> */
.L_x_242:
[----:B------:R-:W-:-:S04]  /*4330*/  UIADD3 UR6, UPT, UPT, UR6, 0x1, URZ ;  /* 0x0000000106067890 */ /* 0x000fc8000fffe0ff */
[----:B------:R-:W-:-:S04]  /*4340*/  UISETP.NE.AND UP0, UPT, UR6, 0x31, UPT ;  /* 0x000000310600788c */ /* 0x000fc8000bf05270 */
[----:B------:R-:W-:Y:S02]  /*4350*/  USEL UR4, URZ, 0x1, UP0 ;  /* 0x00000001ff047887 */ /* 0x000fe40008000000 */
[----:B------:R-:W-:-:S04]  /*4360*/  USEL UR6, UR6, URZ, UP0 ;  /* 0x000000ff06067287 */ /* 0x000fc80008000000 */
[----:B------:R-:W-:Y:S01]  /*4370*/  ULEA UR6, UR6, UR5, 0x3 ;  /* 0x0000000506067291 */ /* 0x000fe2000f8e18ff */
[----:B-1----:R-:W-:-:S04]  /*4380*/  LOP3.LUT R3, R2, UR4, RZ, 0x3c, !PT ;  /* 0x0000000402037c12 */ /* 0x002fc8000f8e3cff */
[----:B------:R-:W-:Y:S01]  /*4390*/  SHF.L.U32 R3, R3, 0x1f, RZ ;  /* 0x0000001f03037819 */ /* 0x000fe200000006ff */
[----:B----4-:R-:W-:-:S07]  /*43a0*/  IMAD.U32 R0, RZ, RZ, UR6 ;  /* 0x00000006ff007e24 */ /* 0x010fce000f8e00ff */
.L_x_85:
[----:B-1----:R1:W2:Y:S02]  /*43b0*/  SYNCS.PHASECHK.TRANS64.TRYWAIT P0, [R0+URZ], R3 ;  /* 0x00000003000075a7 */ /* 0x0022a400080011ff */
[----:B--2---:R-:W-:Y:S05]  /*43c0*/  @!P0 NANOSLEEP.SYNCS 0x989680 ;  /* 0x009896800000895d */ /* 0x004fea0003900000 */
[----:B------:R-:W2:Y:S02]  /*43d0*/  @!P0 SYNCS.PHASECHK.TRANS64 P0, [R0+URZ], R3 ;  /* 0x00000003000085a7 */ /* 0x000ea400080010ff */
[----:B--2---:R-:W-:Y:S05]  /*43e0*/  @P0 EXIT ;  /* 0x000000000000094d */ /* 0x004fea0003800000 */
[----:B------:R-:W-:Y:S05]  /*43f0*/  BRA `(.L_x_85) ;  /* 0xfffffffc00ec7947 */ /* 0x000fea000383ffff */
.L_x_18:
[----:B------:R-:W-:-:S04]  /*4400*/  UISETP.NE.AND UP1, UPT, UR4, URZ, UPT ;  /* 0x000000ff0400728c */ /* 0x000fc8000bf25270 */
[----:B------:R-:W-:-:S09]  /*4410*/  UISETP.NE.OR UP1, UPT, UR8, 0x1, UP1 ;  /* 0x000000010800788c */ /* 0x000fd20008f25670 */
[----:B------:R-:W-:Y:S05]  /*4420*/  BRA.U UP1, `(.L_x_86) ;  /* 0x0000000501487547 */ /* 0x000fea000b800000 */
[----:B------:R-:W-:Y:S01]  /*4430*/  ISETP.NE.AND P2, PT, R2, RZ, PT ;  /* 0x000000ff0200720c */ /* 0x000fe20003f45270 */
[----:B------:R-:W-:Y:S01]  /*4440*/  IMAD.MOV.U32 R12, RZ, RZ, 0x1 ;  /* 0x00000001ff0c7424 */ /* 0x000fe200078e00ff */
[----:B------:R-:W-:Y:S02]  /*4450*/  CS2R R10, SRZ ;  /* 0x00000000000a7805 */ /* 0x000fe4000001ff00 */
[----:B------:R-:W-:Y:S01]  /*4460*/  CS2R R8, SRZ ;  /* 0x0000000000087805 */ /* 0x000fe2000001ff00 */
[----:B------:R-:W-:Y:S01]  /*4470*/  UMOV UR6, 0x400 ;  /* 0x0000040000067882 */ /* 0x000fe20000000000 */
[----:B------:R-:W-:Y:S01]  /*4480*/  UMOV UR7, URZ ;  /* 0x000000ff00077c82 */ /* 0x000fe20008000000 */
[----:B------:R-:W-:-:S12]  /*4490*/  ULEA UR6, UR4, UR6, 0x18 ;  /* 0x0000000604067291 */ /* 0x000fd8000f8ec0ff */
.L_x_90:
[----:B------:R-:W-:Y:S02]  /*44a0*/  LEA R0, R8, UR6, 0x3 ;  /* 0x0000000608007c11 */ /* 0x000fe4000f8e18ff */
[----:B------:R-:W-:-:S03]  /*44b0*/  SHF.L.U32 R5, R9, 0x1f, RZ ;  /* 0x0000001f09057819 */ /* 0x000fc600000006ff */
[----:B------:R-:W-:Y:S01]  /*44c0*/  VIADD R4, R0, 0x3b0 ;  /* 0x000003b000047836 */ /* 0x000fe20000000000 */
[----:B------:R-:W1:Y:S02]  /*44d0*/  SYNCS.PHASECHK.TRANS64.TRYWAIT P0, [R0+URZ+0x3a0], R5 ;  /* 0x0003a005000075a7 */ /* 0x000e6400080011ff */
[----:B-1----:R-:W-:Y:S05]  /*44e0*/  @!P0 BRA `(.L_x_87) ;  /* 0x0000004400d88947 */ /* 0x002fea0003800000 */
.L_x_243:
[----:B------:R-:W-:Y:S01]  /*44f0*/  ULEA UR5, UR7, UR6, 0x3 ;  /* 0x0000000607057291 */ /* 0x000fe2000f8e18ff */
[----:B------:R-:W-:Y:S02]  /*4500*/  PRMT R4, RZ, 0x654, R4 ;  /* 0x00000654ff047816 */ /* 0x000fe40000000004 */
[----:B-1----:R-:W-:Y:S01]  /*4510*/  SHF.L.U32 R5, R12, 0x1f, RZ ;  /* 0x0000001f0c057819 */ /* 0x002fe200000006ff */
[----:B------:R-:W-:Y:S01]  /*4520*/  UIADD3 UR4, UPT, UPT, UR5, 0x340, URZ ;  /* 0x0000034005047890 */ /* 0x000fe2000fffe0ff */
[----:B------:R1:W-:Y:S05]  /*4530*/  SYNCS.ARRIVE.TRANS64.RED.A1T0 RZ, [R4+URZ], RZ ;  /* 0x000000ff04ff79a7 */ /* 0x0003ea00081004ff */
[----:B------:R-:W-:Y:S01]  /*4540*/  IMAD.U32 R7, RZ, RZ, UR4 ;  /* 0x00000004ff077e24 */ /* 0x000fe2000f8e00ff */
[----:B------:R-:W2:Y:S04]  /*4550*/  SYNCS.PHASECHK.TRANS64.TRYWAIT P0, [UR5+0x350], R5 ;  /* 0x00035005ff0075a7 */ /* 0x000ea80008001105 */
[----:B------:R-:W-:Y:S01]  /*4560*/  PRMT R6, R2, 0x654, R7 ;  /* 0x0000065402067816 */ /* 0x000fe20000000007 */
[----:B-1----:R-:W-:Y:S01]  /*4570*/  @!P2 IMAD.MOV.U32 R4, RZ, RZ, 0x10 ;  /* 0x00000010ff04a424 */ /* 0x002fe200078e00ff */
[----:B--2---:R-:W-:Y:S06]  /*4580*/  @!P0 BRA `(.L_x_88) ;  /* 0x0000004400c48947 */ /* 0x004fec0003800000 */
.L_x_245:
[----:B------:R-:W-:Y:S01]  /*4590*/  ULEA UR4, UR7, UR6, 0x4 ;  /* 0x0000000607047291 */ /* 0x000fe2000f8e20ff */
[----:B------:R-:W-:Y:S01]  /*45a0*/  SEL R3, R6, R3, !P2 ;  /* 0x0000000306037207 */ /* 0x000fe20005000000 */
[----:B------:R-:W-:Y:S01]  /*45b0*/  UIADD3 UR5, UPT, UPT, UR5, 0x340, URZ ;  /* 0x0000034005057890 */ /* 0x000fe2000fffe0ff */
[----:B-1----:R-:W-:Y:S01]  /*45c0*/  LEA R0, R11, UR6, 0x3 ;  /* 0x000000060b007c11 */ /* 0x002fe2000f8e18ff */
[----:B------:R-:W-:Y:S01]  /*45d0*/  UIADD3 UR4, UPT, UPT, UR4, 0x3d0, URZ ;  /* 0x000003d004047890 */ /* 0x000fe2000fffe0ff */
[----:B------:R-:W-:Y:S01]  /*45e0*/  SHF.L.U32 R5, R10, 0x1f, RZ ;  /* 0x0000001f0a057819 */ /* 0x000fe200000006ff */
[----:B------:R1:W-:Y:S01]  /*45f0*/  @!P2 SYNCS.ARRIVE.TRANS64.RED RZ, [R3+URZ], R4 ;  /* 0x0000000403ffa9a7 */ /* 0x0003e200080004ff */
[----:B------:R-:W-:Y:S01]  /*4600*/  UIADD3 UR7, UPT, UPT, UR7, 0x1, URZ ;  /* 0x0000000107077890 */ /* 0x000fe2000fffe0ff */
[----:B------:R-:W-:-:S03]  /*4610*/  VIADD R8, R8, 0x1 ;  /* 0x0000000108087836 */ /* 0x000fc60000000000 */
[----:B------:R-:W-:Y:S02]  /*4620*/  UISETP.NE.AND UP0, UPT, UR7, 0x2, UPT ;  /* 0x000000020700788c */ /* 0x000fe4000bf05270 */
[----:B------:R-:W-:Y:S06]  /*4630*/  UGETNEXTWORKID.BROADCAST [UR4], [UR5] ;  /* 0x00000000040073ca */ /* 0x000fec0008000100 */
[----:B------:R-:W-:Y:S01]  /*4640*/  USEL UR4, URZ, 0x1, UP0 ;  /* 0x00000001ff047887 */ /* 0x000fe20008000000 */
[----:B------:R-:W-:Y:S01]  /*4650*/  ISETP.NE.AND P0, PT, R8, 0x2, PT ;  /* 0x000000020800780c */ /* 0x000fe20003f05270 */
[----:B------:R-:W-:Y:S01]  /*4660*/  USEL UR7, UR7, URZ, UP0 ;  /* 0x000000ff07077287 */ /* 0x000fe20008000000 */
[----:B------:R-:W2:Y:S03]  /*4670*/  SYNCS.PHASECHK.TRANS64.TRYWAIT P1, [R0+URZ+0x340], R5 ;  /* 0x00034005000075a7 */ /* 0x000ea600080211ff */
[----:B------:R-:W-:Y:S01]  /*4680*/  LOP3.LUT R12, R12, UR4, RZ, 0x3c, !PT ;  /* 0x000000040c0c7c12 */ /* 0x000fe2000f8e3cff */
[----:B-12---:R-:W-:Y:S07]  /*4690*/  @!P1 BRA `(.L_x_89) ;  /* 0x0000004400989947 */ /* 0x006fee0003800000 */
.L_x_246:
[C---:B------:R-:W-:Y:S01]  /*46a0*/  LEA R4, R11.reuse, UR6, 0x4 ;  /* 0x000000060b047c11 */ /* 0x040fe2000f8e20ff */
[----:B-1----:R-:W-:Y:S01]  /*46b0*/  VIADD R0, R0, 0x350 ;  /* 0x0000035000007836 */ /* 0x002fe20000000000 */
[----:B------:R-:W-:Y:S01]  /*46c0*/  SEL R8, R8, RZ, P0 ;  /* 0x000000ff08087207 */ /* 0x000fe20000000000 */
[----:B------:R-:W-:-:S03]  /*46d0*/  VIADD R11, R11, 0x1 ;  /* 0x000000010b0b7836 */ /* 0x000fc60000000000 */
[----:B------:R-:W1:Y:S01]  /*46e0*/  LDS.128 R4, [R4+0x3d0] ;  /* 0x0003d00004047984 */ /* 0x000e620000000c00 */
[----:B------:R-:W-:Y:S02]  /*46f0*/  PRMT R0, RZ, 0x654, R0 ;  /* 0x00000654ff007816 */ /* 0x000fe40000000000 */
[C---:B------:R-:W-:Y:S01]  /*4700*/  ISETP.NE.AND P1, PT, R11.reuse, 0x2, PT ;  /* 0x000000020b00780c */ /* 0x040fe20003f25270 */
[----:B------:R-:W-:Y:S01]  /*4710*/  @!PT LDS RZ, [RZ] ;  /* 0x00000000fffff984 */ /* 0x000fe20000000800 */
[----:B------:R-:W-:Y:S01]  /*4720*/  @!PT LDS RZ, [RZ] ;  /* 0x00000000fffff984 */ /* 0x000fe20000000800 */
[----:B------:R-:W-:Y:S01]  /*4730*/  @!PT LDS RZ, [RZ] ;  /* 0x00000000fffff984 */ /* 0x000fe20000000800 */
[----:B------:R-:W-:Y:S01]  /*4740*/  @!PT LDS RZ, [RZ] ;  /* 0x00000000fffff984 */ /* 0x000fe20000000800 */
[----:B------:R2:W-:Y:S06]  /*4750*/  MEMBAR.ALL.CTA ;  /* 0x0000000000007992 */ /* 0x0005ec0000008000 */
[----:B--2---:R-:W2:Y:S01]  /*4760*/  FENCE.VIEW.ASYNC.S ;  /* 0x00000000000073c6 */ /* 0x004ea20000000000 */
[----:B------:R-:W-:Y:S01]  /*4770*/  SEL R11, R11, RZ, P1 ;  /* 0x000000ff0b0b7207 */ /* 0x000fe20000800000 */
[----:B--2---:R2:W-:Y:S01]  /*4780*/  SYNCS.ARRIVE.TRANS64.RED.A1T0 RZ, [R0+URZ], RZ ;  /* 0x000000ff00ff79a7 */ /* 0x0045e200081004ff */
[----:B-1----:R-:W-:-:S02]  /*4790*/  LOP3.LUT P3, RZ, R6, 0x1, RZ, 0xc0, !PT ;  /* 0x0000000106ff7812 */ /* 0x002fc4000786c0ff */
[----:B------:R-:W-:-:S04]  /*47a0*/  SEL R5, RZ, 0x1, P1 ;  /* 0x00000001ff057807 */ /* 0x000fc80000800000 */
[----:B------:R-:W-:Y:S02]  /*47b0*/  LOP3.LUT R10, R10, R5, RZ, 0x3c, !PT ;  /* 0x000000050a0a7212 */ /* 0x000fe400078e3cff */
[----:B--2---:R-:W-:-:S04]  /*47c0*/  SEL R0, RZ, 0x1, P0 ;  /* 0x00000001ff007807 */ /* 0x004fc80000000000 */
[----:B------:R-:W-:Y:S01]  /*47d0*/  LOP3.LUT R9, R9, R0, RZ, 0x3c, !PT ;  /* 0x0000000009097212 */ /* 0x000fe200078e3cff */
[----:B------:R-:W-:Y:S06]  /*47e0*/  @P3 BRA `(.L_x_90) ;  /* 0xfffffffc002c3947 */ /* 0x000fec000383ffff */
[----:B------:R-:W-:Y:S01]  /*47f0*/  ULEA UR5, UR7, UR6, 0x3 ;  /* 0x0000000607057291 */ /* 0x000fe2000f8e18ff */
[----:B------:R-:W-:-:S08]  /*4800*/  SHF.L.U32 R3, R12, 0x1f, RZ ;  /* 0x0000001f0c037819 */ /* 0x000fd000000006ff */
[----:B------:R-:W1:Y:S02]  /*4810*/  SYNCS.PHASECHK.TRANS64 P0, [UR5+0x350], R3 ;  /* 0x00035003ff0075a7 */ /* 0x000e640008001005 */
[----:B-1----:R-:W-:Y:S05]  /*4820*/  @P0 BRA `(.L_x_91) ;  /* 0x0000000000080947 */ /* 0x002fea0003800000 */
[----:B------:R-:W1:Y:S02]  /*4830*/  SYNCS.PHASECHK.TRANS64.TRYWAIT P0, [UR5+0x350], R3 ;  /* 0x00035003ff0075a7 */ /* 0x000e640008001105 */
[----:B-1----:R-:W-:Y:S05]  /*4840*/  @!P0 BRA `(.L_x_92) ;  /* 0x0000004400408947 */ /* 0x002fea0003800000 */
.L_x_91:
[----:B------:R-:W-:-:S04]  /*4850*/  UIADD3 UR4, UPT, UPT, UR7, 0x1, URZ ;  /* 0x0000000107047890 */ /* 0x000fc8000fffe0ff */
[----:B------:R-:W-:-:S04]  /*4860*/  UISETP.NE.AND UP0, UPT, UR4, 0x2, UPT ;  /* 0x000000020400788c */ /* 0x000fc8000bf05270 */
[----:B------:R-:W-:Y:S02]  /*4870*/  USEL UR8, URZ, 0x1, UP0 ;  /* 0x00000001ff087887 */ /* 0x000fe40008000000 */
[----:B------:R-:W-:-:S04]  /*4880*/  USEL UR4, UR4, URZ, UP0 ;  /* 0x000000ff04047287 */ /* 0x000fc80008000000 */
[----:B------:R-:W-:Y:S01]  /*4890*/  ULEA UR4, UR4, UR6, 0x3 ;  /* 0x0000000604047291 */ /* 0x000fe2000f8e18ff */
[----:B-1----:R-:W-:-:S04]  /*48a0*/  LOP3.LUT R3, R12, UR8, RZ, 0x3c, !PT ;  /* 0x000000080c037c12 */ /* 0x002fc8000f8e3cff */
[----:B------:R-:W-:-:S04]  /*48b0*/  SHF.L.U32 R0, R3, 0x1f, RZ ;  /* 0x0000001f03007819 */ /* 0x000fc800000006ff */
[----:B------:R-:W1:Y:S02]  /*48c0*/  SYNCS.PHASECHK.TRANS64 P0, [UR4+0x350], R0 ;  /* 0x00035000ff0075a7 */ /* 0x000e640008001004 */
[----:B-1----:R-:W-:Y:S05]  /*48d0*/  @P0 EXIT ;  /* 0x000000000000094d */ /* 0x002fea0003800000 */
[----:B------:R-:W-:Y:S02]  /*48e0*/  SHF.L.U32 R3, R3, 0x1f, RZ ;  /* 0x0000001f03037819 */ /* 0x000fe400000006ff */
[----:B------:R-:W-:-:S07]  /*48f0*/  MOV R0, UR4 ;  /* 0x0000000400007c02 */ /* 0x000fce0008000f00 */
.L_x_93:
[----:B-1----:R1:W2:Y:S02]  /*4900*/  SYNCS.PHASECHK.TRANS64.TRYWAIT P0, [R0+URZ+0x350], R3 ;  /* 0x00035003000075a7 */ /* 0x0022a400080011ff */
[----:B--2---:R-:W-:Y:S05]  /*4910*/  @!P0 NANOSLEEP.SYNCS 0x989680 ;  /* 0x009896800000895d */ /* 0x004fea0003900000 */
[----:B------:R-:W2:Y:S02]  /*4920*/  @!P0 SYNCS.PHASECHK.TRANS64 P0, [R0+URZ+0x350], R3 ;  /* 0x00035003000085a7 */ /* 0x000ea400080010ff */
[----:B--2---:R-:W-:Y:S05]  /*4930*/  @P0 EXIT ;  /* 0x000000000000094d */ /* 0x004fea0003800000 */
[----:B------:R-:W-:Y:S05]  /*4940*/  BRA `(.L_x_93) ;  /* 0xfffffffc00ec7947 */ /* 0x000fea000383ffff */
.L_x_86:
[----:B------:R-:W-:-:S09]  /*4950*/  UISETP.NE.AND UP1, UPT, UR8, URZ, UPT ;  /* 0x000000ff0800728c */ /* 0x000fd2000bf25270 */
[----:B------:R-:W-:Y:S05]  /*4960*/  BRA.U UP1, `(.L_x_94) ;  /* 0x0000000d01947547 */ /* 0x000fea000b800000 */
[----:B------:R-:W-:Y:S01]  /*4970*/  UMOV UR5, 0x40 ;  /* 0x0000004000057882 */ /* 0x000fe20000000000 */
[----:B------:R-:W-:Y:S01]  /*4980*/  NOP ;  /* 0x0000000000007918 */ /* 0x000fe20000000000 */
[----:B------:R-:W-:Y:S01]  /*4990*/  ULEA UR5, UR4, UR5, 0x18 ;  /* 0x0000000504057291 */ /* 0x000fe2000f8ec0ff */
[----:B------:R-:W-:Y:S02]  /*49a0*/  UMOV UR6, 0x400 ;  /* 0x0000040000067882 */ /* 0x000fe40000000000 */
[----:B------:R-:W-:-:S06]  /*49b0*/  ULEA UR6, UR4, UR6, 0x18 ;  /* 0x0000000604067291 */ /* 0x000fcc000f8ec0ff */
[----:B------:R-:W1:Y:S02]  /*49c0*/  LDS.U8 R0, [UR5+0x1c] ;  /* 0x00001c05ff007984 */ /* 0x000e640008000000 */
[----:B-1----:R-:W-:-:S13]  /*49d0*/  ISETP.NE.AND P0, PT, R0, RZ, PT ;  /* 0x000000ff0000720c */ /* 0x002fda0003f05270 */
[----:B------:R-:W-:Y:S05]  /*49e0*/  @P0 BRA `(.L_x_95) ;  /* 0x0000000000580947 */ /* 0x000fea0003800000 */
[----:B------:R-:W-:-:S13]  /*49f0*/  ELECT P0, URZ, PT ;  /* 0x0000000000ff782f */ /* 0x000fda0003800000 */
[----:B------:R-:W-:Y:S05]  /*4a00*/  @!P0 BRA `(.L_x_96) ;  /* 0x0000000000608947 */ /* 0x000fea0003800000 */
[----:B------:R-:W-:Y:S01]  /*4a10*/  UMOV UR4, 0x10 ;  /* 0x0000001000047882 */ /* 0x000fe20000000000 */
[----:B------:R-:W-:Y:S01]  /*4a20*/  HFMA2 R0, -RZ, RZ, 0, 5.9604644775390625e-08 ;  /* 0x00000001ff007431 */ /* 0x000fe200000001ff */
[----:B------:R-:W-:-:S03]  /*4a30*/  MOV R2, 0xffff ;  /* 0x0000ffff00027802 */ /* 0x000fc60000000f00 */
[----:B------:R-:W-:Y:S04]  /*4a40*/  DEPBAR.LE SB1, 0x36 ;  /* 0x00009d800000791a */ /* 0x000fe80000000000 */
[----:B------:R-:W1:Y:S02]  /*4a50*/  UTCATOMSWS.FIND_AND_SET.ALIGN UP0, UR4, UR4 ;  /* 0x00000004000475e3 */ /* 0x000e640008000800 */
[----:B-1----:R-:W-:Y:S01]  /*4a60*/  MOV R3, UR4 ;  /* 0x0000000400037c02 */ /* 0x002fe20008000f00 */
[----:B------:R-:W-:Y:S06]  /*4a70*/  BRA.U UP0, `(.L_x_97) ;  /* 0x0000000100187547 */ /* 0x000fec000b800000 */
.L_x_98:
[----:B------:R-:W-:Y:S05]  /*4a80*/  NANOSLEEP 0x64 ;  /* 0x000000640000795d */ /* 0x000fea0003800000 */
[----:B------:R-:W-:-:S05]  /*4a90*/  UMOV UR4, 0x10 ;  /* 0x0000001000047882 */ /* 0x000fca0000000000 */
[----:B------:R-:W-:Y:S04]  /*4aa0*/  DEPBAR.LE SB1, 0x36 ;  /* 0x00009d800000791a */ /* 0x000fe80000000000 */
[----:B------:R-:W1:Y:S02]  /*4ab0*/  UTCATOMSWS.FIND_AND_SET.ALIGN UP0, UR4, UR4 ;  /* 0x00000004000475e3 */ /* 0x000e640008000800 */
[----:B-1----:R-:W-:Y:S01]  /*4ac0*/  MOV R3, UR4 ;  /* 0x0000000400037c02 */ /* 0x002fe20008000f00 */
[----:B------:R-:W-:Y:S05]  /*4ad0*/  BRA.U !UP0, `(.L_x_98) ;  /* 0xfffffffd08e87547 */ /* 0x000fea000b83ffff */
.L_x_97:
[-C--:B------:R-:W-:Y:S02]  /*4ae0*/  SHF.L.U32 R2, R2, R3.reuse, RZ ;  /* 0x0000000302027219 */ /* 0x080fe400000006ff */
[----:B------:R-:W-:Y:S01]  /*4af0*/  SHF.L.U32 R0, R0, R3, RZ ;  /* 0x0000000300007219 */ /* 0x000fe200000006ff */
[----:B------:R-:W-:Y:S02]  /*4b00*/  IMAD.SHL.U32 R3, R3, 0x20, RZ ;  /* 0x0000002003037824 */ /* 0x000fe400078e00ff */
[----:B------:R1:W-:Y:S04]  /*4b10*/  ATOMS.OR RZ, [UR5+0x14], R2 ;  /* 0x00001402ffff798c */ /* 0x0003e8000b000005 */
[----:B------:R1:W-:Y:S04]  /*4b20*/  ATOMS.OR RZ, [UR5+0x18], R0 ;  /* 0x00001800ffff798c */ /* 0x0003e8000b000005 */
[----:B------:R1:W-:Y:S01]  /*4b30*/  STS [UR6+0x3f0], R3 ;  /* 0x0003f003ff007988 */ /* 0x0003e20008000806 */
[----:B------:R-:W-:Y:S05]  /*4b40*/  BRA `(.L_x_96) ;  /* 0x0000000000107947 */ /* 0x000fea0003800000 */
.L_x_95:
[----:B------:R-:W-:Y:S02]  /*4b50*/  MOV R0, 0xffffffff ;  /* 0xffffffff00007802 */ /* 0x000fe40000000f00 */
[----:B------:R-:W-:-:S03]  /*4b60*/  MOV R2, 0x4b90 ;  /* 0x00004b9000027802 */ /* 0x000fc60000000f00 */
[----:B------:R1:W-:Y:S04]  /*4b70*/  STS [UR6+0x3f0], R0 ;  /* 0x0003f000ff007988 */ /* 0x0003e80008000806 */
[----:B-1-3-5:R-:W-:Y:S05]  /*4b80*/  CALL.REL.NOINC `($__internal_1_$__cuda_sm10x_tcgen05_guardrail_trap_phase_invalid_during_alloc) ;  /* 0x0000004400d87944 */ /* 0x02afea0003c00000 */
.L_x_96:
[----:B------:R-:W-:Y:S05]  /*4b90*/  WARPSYNC.ALL ;  /* 0x0000000000007948 */ /* 0x000fea0003800000 */
[----:B------:R-:W2:Y:S01]  /*4ba0*/  S2UR UR6, SR_CgaCtaId ;  /* 0x00000000000679c3 */ /* 0x000ea20000008800 */
[----:B------:R-:W-:Y:S01]  /*4bb0*/  UMOV UR4, 0x400 ;  /* 0x0000040000047882 */ /* 0x000fe20000000000 */
[----:B------:R-:W-:-:S06]  /*4bc0*/  NOP ;  /* 0x0000000000007918 */ /* 0x000fcc0000000000 */
[----:B------:R-:W-:Y:S06]  /*4bd0*/  BAR.ARV 0x6, 0xa0 ;  /* 0x0182800000007b1d */ /* 0x000fec0000002000 */
[----:B------:R-:W4:Y:S01]  /*4be0*/  LDCU UR7, c[0x0][0x38c] ;  /* 0x00007180ff0777ac */ /* 0x000f220008000800 */
[----:B------:R-:W-:Y:S01]  /*4bf0*/  IMAD.MOV.U32 R11, RZ, RZ, 0x1 ;  /* 0x00000001ff0b7424 */ /* 0x000fe200078e00ff */
[----:B------:R-:W-:Y:S01]  /*4c00*/  CS2R R8, SRZ ;  /* 0x0000000000087805 */ /* 0x000fe2000001ff00 */
[----:B------:R-:W-:Y:S01]  /*4c10*/  IMAD.MOV.U32 R10, RZ, RZ, RZ ;  /* 0x000000ffff0a7224 */ /* 0x000fe200078e00ff */
[----:B------:R-:W-:Y:S01]  /*4c20*/  UMOV UR18, URZ ;  /* 0x000000ff00127c82 */ /* 0x000fe20008000000 */
[----:B------:R-:W-:Y:S01]  /*4c30*/  UMOV UR17, URZ ;  /* 0x000000ff00117c82 */ /* 0x000fe20008000000 */
[----:B------:R-:W-:Y:S01]  /*4c40*/  UMOV UR22, 0x0 ;  /* 0x0000000000167882 */ /* 0x000fe20000000000 */
[----:B------:R-:W-:Y:S01]  /*4c50*/  UMOV UR23, 0x4030010 ;  /* 0x0403001000177882 */ /* 0x000fe20000000000 */
[----:B------:R-:W-:Y:S01]  /*4c60*/  UMOV UR20, 0x0 ;  /* 0x0000000000147882 */ /* 0x000fe20000000000 */
[----:B------:R-:W-:Y:S01]  /*4c70*/  UMOV UR21, 0x4030010 ;  /* 0x0403001000157882 */ /* 0x000fe20000000000 */
[----:B--2---:R-:W-:Y:S01]  /*4c80*/  ULEA UR6, UR6, UR4, 0x18 ;  /* 0x0000000406067291 */ /* 0x004fe2000f8ec0ff */
[----:B------:R-:W2:Y:S03]  /*4c90*/  LDCU UR4, c[0x0][0x38c] ;  /* 0x00007180ff0477ac */ /* 0x000ea60008000800 */
[----:B------:R-:W-:-:S02]  /*4ca0*/  UIADD3 UR11, UPT, UPT, UR6, 0xc80, URZ ;  /* 0x00000c80060b7890 */ /* 0x000fc4000fffe0ff */
[----:B----4-:R-:W-:-:S03]  /*4cb0*/  UIADD3 UR7, UPT, UPT, UR7, 0x1f, URZ ;  /* 0x0000001f07077890 */ /* 0x010fc6000fffe0ff */
[----:B-1----:R-:W1:Y:S01]  /*4cc0*/  LDS R0, [UR6+0x3f0] ;  /* 0x0003f006ff007984 */ /* 0x002e620008000800 */
[----:B------:R-:W-:Y:S02]  /*4cd0*/  UIADD3 UR12, UPT, UPT, UR6, 0x31c80, URZ ;  /* 0x00031c80060c7890 */ /* 0x000fe4000fffe0ff */
[----:B------:R-:W-:Y:S02]  /*4ce0*/  USHF.R.S32.HI UR5, URZ, 0x1f, UR7 ;  /* 0x0000001fff057899 */ /* 0x000fe40008011407 */
[----:B------:R-:W-:Y:S02]  /*4cf0*/  USHF.R.U32.HI UR11, URZ, 0x4, UR11 ;  /* 0x00000004ff0b7899 */ /* 0x000fe4000801160b */
[----:B------:R-:W-:Y:S02]  /*4d00*/  ULEA.HI UR5, UR5, UR7, URZ, 0x5 ;  /* 0x0000000705057291 */ /* 0x000fe4000f8f28ff */
[----:B------:R-:W-:Y:S02]  /*4d10*/  USHF.R.U32.HI UR12, URZ, 0x4, UR12 ;  /* 0x00000004ff0c7899 */ /* 0x000fe4000801160c */
[----:B------:R-:W-:-:S02]  /*4d20*/  USHF.R.S32.HI UR5, URZ, 0x5, UR5 ;  /* 0x00000005ff057899 */ /* 0x000fc40008011405 */
[----:B------:R-:W-:Y:S02]  /*4d30*/  ULOP3.LUT UR11, UR11, 0x3fff, URZ, 0xc0, !UPT ;  /* 0x00003fff0b0b7892 */ /* 0x000fe4000f8ec0ff */
[----:B------:R-:W-:Y:S02]  /*4d40*/  UISETP.LT.AND UP0, UPT, UR5, 0x1, UPT ;  /* 0x000000010500788c */ /* 0x000fe4000bf01270 */
[----:B------:R-:W-:Y:S02]  /*4d50*/  ULOP3.LUT UR12, UR12, 0x3fff, URZ, 0xc0, !UPT ;  /* 0x00003fff0c0c7892 */ /* 0x000fe4000f8ec0ff */
[----:B------:R-:W-:Y:S02]  /*4d60*/  USEL UR10, UR5, 0x1, !UP0 ;  /* 0x00000001050a7887 */ /* 0x000fe4000c000000 */
[----:B------:R-:W-:Y:S02]  /*4d70*/  ULOP3.LUT UR11, UR11, 0x10000, URZ, 0xfc, !UPT ;  /* 0x000100000b0b7892 */ /* 0x000fe4000f8efcff */
[----:B------:R-:W-:-:S02]  /*4d80*/  ULOP3.LUT UR12, UR12, 0x80000, URZ, 0xfc, !UPT ;  /* 0x000800000c0c7892 */ /* 0x000fc4000f8efcff */
[----:B------:R-:W-:Y:S02]  /*4d90*/  UIADD3 UR10, UPT, UPT, -UR10, URZ, URZ ;  /* 0x000000ff0a0a7290 */ /* 0x000fe4000fffe1ff */
[----:B--2---:R-:W-:Y:S01]  /*4da0*/  UISETP.GE.AND UP3, UPT, UR4, 0x1, UPT ;  /* 0x000000010400788c */ /* 0x004fe2000bf66270 */
[----:B-1----:R-:W-:-:S15]  /*4db0*/  R2UR UR19, R0 ;  /* 0x00000000001372ca */ /* 0x002fde00000e0000 */
.L_x_105:
[----:B------:R-:W-:Y:S02]  /*4dc0*/  LEA R0, R10, UR6, 0x3 ;  /* 0x000000060a007c11 */ /* 0x000fe4000f8e18ff */
[----:B------:R-:W-:Y:S02]  /*4dd0*/  SHF.L.U32 R5, R9, 0x1f, RZ ;  /* 0x0000001f09057819 */ /* 0x000fe400000006ff */
[----:B------:R-:W-:Y:S01]  /*4de0*/  PLOP3.LUT P0, PT, PT, PT, UP3, 0x80, 0x8 ;  /* 0x000000000008781c */ /* 0x000fe20003f0f038 */
[----:B------:R-:W-:Y:S01]  /*4df0*/  VIADD R3, R0, 0x350 ;  /* 0x0000035000037836 */ /* 0x000fe20000000000 */
[----:B-1----:R-:W1:Y:S02]  /*4e00*/  SYNCS.PHASECHK.TRANS64.TRYWAIT P1, [R0+URZ+0x340], R5 ;  /* 0x00034005000075a7 */ /* 0x002e6400080211ff */
[----:B-1--4-:R-:W-:Y:S09]  /*4e10*/  @!P1 BRA `(.L_x_99) ;  /* 0x0000003c00e49947 */ /* 0x012ff20003800000 */
.L_x_248:
[----:B------:R-:W-:Y:S01]  /*4e20*/  LEA R4, R10, UR6, 0x4 ;  /* 0x000000060a047c11 */ /* 0x000fe2000f8e20ff */
[----:B------:R-:W-:Y:S01]  /*4e30*/  @UP3 ULEA UR4, UR17, UR6, 0x3 ;  /* 0x0000000611043291 */ /* 0x000fe2000f8e18ff */
[----:B------:R-:W-:Y:S01]  /*4e40*/  PLOP3.LUT P2, PT, PT, PT, PT, 0x80, 0x8 ;  /* 0x000000000008781c */ /* 0x000fe20003f4f070 */
[----:B------:R-:W-:Y:S01]  /*4e50*/  ULEA UR8, UR18, UR6, 0x3 ;  /* 0x0000000612087291 */ /* 0x000fe2000f8e18ff */
[----:B------:R-:W-:Y:S02]  /*4e60*/  PRMT R3, RZ, 0x654, R3 ;  /* 0x00000654ff037816 */ /* 0x000fe40000000003 */
[----:B-1----:R-:W1:Y:S01]  /*4e70*/  LDS.128 R4, [R4+0x3d0] ;  /* 0x0003d00004047984 */ /* 0x002e620000000c00 */
[----:B------:R-:W-:Y:S02]  /*4e80*/  @P0 SHF.L.U32 R2, R8, 0x1f, RZ ;  /* 0x0000001f08020819 */ /* 0x000fe400000006ff */
[----:B------:R-:W-:Y:S01]  /*4e90*/  SHF.L.U32 R0, R11, 0x1f, RZ ;  /* 0x0000001f0b007819 */ /* 0x000fe200000006ff */
[----:B------:R-:W-:Y:S01]  /*4ea0*/  @!PT LDS RZ, [RZ] ;  /* 0x00000000fffff984 */ /* 0x000fe20000000800 */
[----:B------:R-:W-:Y:S01]  /*4eb0*/  @!PT LDS RZ, [RZ] ;  /* 0x00000000fffff984 */ /* 0x000fe20000000800 */
[----:B------:R-:W-:Y:S01]  /*4ec0*/  @!PT LDS RZ, [RZ] ;  /* 0x00000000fffff984 */ /* 0x000fe20000000800 */
[----:B------:R-:W-:Y:S01]  /*4ed0*/  @!PT LDS RZ, [RZ] ;  /* 0x00000000fffff984 */ /* 0x000fe20000000800 */
[----:B------:R2:W-:Y:S06]  /*4ee0*/  MEMBAR.ALL.CTA ;  /* 0x0000000000007992 */ /* 0x0005ec0000008000 */
[----:B--2---:R-:W2:Y:S02]  /*4ef0*/  FENCE.VIEW.ASYNC.S ;  /* 0x00000000000073c6 */ /* 0x004ea40000000000 */
[----:B--2---:R2:W-:Y:S01]  /*4f00*/  SYNCS.ARRIVE.TRANS64.RED.A1T0 RZ, [R3+URZ], RZ ;  /* 0x000000ff03ff79a7 */ /* 0x0045e200081004ff */
[----:B------:R2:W4:Y:S01]  /*4f10*/  @P0 SYNCS.PHASECHK.TRANS64.TRYWAIT P2, [UR4], R2 ;  /* 0x00000002ff0005a7 */ /* 0x0005220008041104 */
[----:B------:R-:W-:Y:S01]  /*4f20*/  ULEA.HI UR4, UR18, UR18, URZ, 0x1 ;  /* 0x0000001212047291 */ /* 0x000fe2000f8f08ff */
[----:B-1----:R-:W-:-:S03]  /*4f30*/  LOP3.LUT P1, RZ, R6, 0x1, RZ, 0xc0, !PT ;  /* 0x0000000106ff7812 */ /* 0x002fc6000782c0ff */
[----:B------:R-:W-:Y:S02]  /*4f40*/  USHF.L.U32 UR9, UR4, 0x2, URZ ;  /* 0x0000000204097899 */ /* 0x000fe400080006ff */
[----:B------:R-:W-:Y:S02]  /*4f50*/  ULOP3.LUT UR4, UR4, 0xffe, URZ, 0xc0, !UPT ;  /* 0x00000ffe04047892 */ /* 0x000fe4000f8ec0ff */
[----:B------:R-:W-:Y:S02]  /*4f60*/  ULOP3.LUT UR9, UR9, 0xfffffff8, URZ, 0xc0, !UPT ;  /* 0xfffffff809097892 */ /* 0x000fe4000f8ec0ff */
[----:B------:R-:W-:Y:S02]  /*4f70*/  UIADD3 UR4, UPT, UPT, -UR4, UR18, URZ ;  /* 0x0000001204047290 */ /* 0x000fe4000fffe1ff */
[----:B------:R-:W-:Y:S01]  /*4f80*/  UIADD3 UR9, UPT, UPT, UR19, UR9, URZ ;  /* 0x0000000913097290 */ /* 0x000fe2000fffe0ff */
[----:B------:R-:W1:Y:S03]  /*4f90*/  SYNCS.PHASECHK.TRANS64.TRYWAIT P0, [UR8+0x380], R0 ;  /* 0x00038000ff0075a7 */ /* 0x000e660008001108 */
[----:B------:R-:W-:Y:S01]  /*4fa0*/  ULEA UR9, UR4, UR9, 0x14 ;  /* 0x0000000904097291 */ /* 0x000fe2000f8ea0ff */
[----:B-12-4-:R-:W-:Y:S11]  /*4fb0*/  @!P0 BRA `(.L_x_100) ;  /* 0x0000003c00908947 */ /* 0x016ff60003800000 */
.L_x_250:
[----:B------:R-:W-:Y:S01]  /*4fc0*/  IADD3 R10, PT, PT, R10, 0x1, RZ ;  /* 0x000000010a0a7810 */ /* 0x000fe20007ffe0ff */
[----:B------:R-:W-:Y:S06]  /*4fd0*/  BRA.U !UP3, `(.L_x_101) ;  /* 0x000000010b987547 */ /* 0x000fec000b800000 */
[----:B------:R-:W-:Y:S01]  /*4fe0*/  UPLOP3.LUT UP4, UPT, UPT, UPT, UPT, 0x40, 0x4 ;  /* 0x000000000004789c */ /* 0x000fe20003f8e870 */
[----:B------:R-:W-:Y:S01]  /*4ff0*/  UMOV UR16, UR10 ;  /* 0x0000000a00107c82 */ /* 0x000fe20008000000 */
[----:B------:R-:W-:Y:S01]  /*5000*/  UMOV UR15, UR5 ;  /* 0x00000005000f7c82 */ /* 0x000fe20008000000 */
[----:B------:R-:W-:-:S08]  /*5010*/  UMOV UR14, UR17 ;  /* 0x00000011000e7c82 */ /* 0x000fd00008000000 */
.L_x_104:
[----:B------:R-:W-:Y:S02]  /*5020*/  UIADD3 UR16, UPT, UPT, UR16, 0x1, URZ ;  /* 0x0000000110107890 */ /* 0x000fe4000fffe0ff */
[----:B--2---:R-:W-:Y:S02]  /*5030*/  ULEA UR7, UR14, UR6, 0x3 ;  /* 0x000000060e077291 */ /* 0x004fe4000f8e18ff */
[----:B------:R-:W-:Y:S01]  /*5040*/  UISETP.NE.AND UP0, UPT, UR16, URZ, UPT ;  /* 0x000000ff1000728c */ /* 0x000fe2000bf05270 */
[----:B----4-:R-:W-:Y:S10]  /*5050*/  @P2 BRA `(.L_x_102) ;  /* 0x00000000000c2947 */ /* 0x010ff40003800000 */
[----:B-1----:R-:W-:Y:S04]  /*5060*/  SHF.L.U32 R3, R8, 0x1f, RZ ;  /* 0x0000001f08037819 */ /* 0x002fe800000006ff */
[----:B------:R-:W1:Y:S02]  /*5070*/  SYNCS.PHASECHK.TRANS64.TRYWAIT P0, [UR7], R3 ;  /* 0x00000003ff0075a7 */ /* 0x000e640008001107 */
[----:B-1----:R-:W-:Y:S05]  /*5080*/  @!P0 BRA `(.L_x_103) ;  /* 0x0000003c00748947 */ /* 0x002fea0003800000 */
.L_x_102:
[----:B------:R-:W-:Y:S01]  /*5090*/  UISETP.NE.AND UP1, UPT, UR15, 0x1, UPT ;  /* 0x000000010f00788c */ /* 0x000fe2000bf25270 */
[----:B------:R-:W-:Y:S01]  /*50a0*/  PLOP3.LUT P2, PT, PT, PT, PT, 0x80, 0x8 ;  /* 0x000000000008781c */ /* 0x000fe20003f4f070 */
[----:B------:R-:W-:Y:S02]  /*50b0*/  UIADD3 UR17, UPT, UPT, UR14, 0x1, URZ ;  /* 0x000000010e117890 */ /* 0x000fe4000fffe0ff */
[----:B------:R-:W-:Y:S02]  /*50c0*/  ULEA UR24, UR14, UR12, 0x5 ;  /* 0x0000000c0e187291 */ /* 0x000fe4000f8e28ff */
[----:B------:R-:W-:Y:S01]  /*50d0*/  UISETP.NE.AND UP2, UPT, UR17, 0x31, UPT ;  /* 0x000000311100788c */ /* 0x000fe2000bf45270 */
[----:B------:R-:W-:Y:S01]  /*50e0*/  PLOP3.LUT P0, PT, PT, PT, UP1, 0x80, 0x8 ;  /* 0x000000000008781c */ /* 0x000fe20003f0f018 */
[----:B------:R-:W-:Y:S02]  /*50f0*/  ULEA UR26, UR14, UR11, 0x8 ;  /* 0x0000000b0e1a7291 */ /* 0x000fe4000f8e40ff */
[----:B------:R-:W-:Y:S02]  /*5100*/  USEL UR13, URZ, 0x1, UP2 ;  /* 0x00000001ff0d7887 */ /* 0x000fe40009000000 */
[----:B------:R-:W-:Y:S02]  /*5110*/  USEL UR17, UR17, URZ, UP2 ;  /* 0x000000ff11117287 */ /* 0x000fe40009000000 */
[----:B------:R-:W-:Y:S02]  /*5120*/  UIADD3 UR30, UPT, UPT, UR24, 0x10, URZ ;  /* 0x00000010181e7890 */ /* 0x000fe4000fffe0ff */
[----:B------:R-:W-:Y:S01]  /*5130*/  @UP1 ULEA UR4, UR17, UR6, 0x3 ;  /* 0x0000000611041291 */ /* 0x000fe2000f8e18ff */
[----:B------:R-:W-:Y:S01]  /*5140*/  LOP3.LUT R8, R8, UR13, RZ, 0x3c, !PT ;  /* 0x0000000d08087c12 */ /* 0x000fe2000f8e3cff */
[----:B------:R-:W-:Y:S02]  /*5150*/  UIADD3 UR28, UPT, UPT, UR26, 0x2, URZ ;  /* 0x000000021a1c7890 */ /* 0x000fe4000fffe0ff */
[----:B------:R-:W-:Y:S01]  /*5160*/  UIADD3 UR7, UPT, UPT, UR7, 0x188, URZ ;  /* 0x0000018807077890 */ /* 0x000fe2000fffe0ff */
[----:B-1----:R-:W-:Y:S01]  /*5170*/  @P0 SHF.L.U32 R0, R8, 0x1f, RZ ;  /* 0x0000001f08000819 */ /* 0x002fe200000006ff */
[----:B------:R-:W-:Y:S01]  /*5180*/  UMOV UR25, 0x4000 ;  /* 0x0000400000197882 */ /* 0x000fe20000000000 */
[----:B------:R-:W-:Y:S01]  /*5190*/  UMOV UR27, 0x80004020 ;  /* 0x80004020001b7882 */ /* 0x000fe20000000000 */
[----:B------:R-:W-:Y:S01]  /*51a0*/  UMOV UR31, 0x4000 ;  /* 0x00004000001f7882 */ /* 0x000fe20000000000 */
[----:B------:R2:W4:Y:S01]  /*51b0*/  @P0 SYNCS.PHASECHK.TRANS64.TRYWAIT P2, [UR4], R0 ;  /* 0x00000000ff0005a7 */ /* 0x0005220008041104 */
[----:B------:R-:W-:Y:S01]  /*51c0*/  UIADD3 UR15, UPT, UPT, UR15, -0x1, URZ ;  /* 0xffffffff0f0f7890 */ /* 0x000fe2000fffe0ff */
[----:B------:R2:W-:Y:S01]  /*51d0*/  UTCHMMA gdesc[UR26], gdesc[UR24], tmem[UR9], tmem[UR22], idesc[UR23], UP4 ;  /* 0x00ff16181a0075ea */ /* 0x0005e2000a000009 */
[----:B------:R-:W-:Y:S01]  /*51e0*/  UPLOP3.LUT UP4, UPT, UPT, UPT, UPT, 0x80, 0x8 ;  /* 0x000000000008789c */ /* 0x000fe20003f8f070 */
[----:B------:R-:W-:Y:S01]  /*51f0*/  UMOV UR29, 0x80004020 ;  /* 0x80004020001d7882 */ /* 0x000fe20000000000 */
[----:B------:R-:W-:Y:S01]  /*5200*/  UMOV UR14, UR17 ;  /* 0x00000011000e7c82 */ /* 0x000fe20008000000 */
[----:B------:R2:W-:Y:S01]  /*5210*/  UTCHMMA gdesc[UR28], gdesc[UR30], tmem[UR9], tmem[UR20], idesc[UR21], UPT ;  /* 0x00ff141e1c0075ea */ /* 0x0005e2000b800009 */
[----:B------:R2:W-:Y:S01]  /*5220*/  UTCBAR [UR7], URZ ;  /* 0x000000ff070073e9 */ /* 0x0005e200080000ff */
[----:B------:R-:W-:Y:S06]  /*5230*/  BRA.U UP0, `(.L_x_104) ;  /* 0xfffffffd00787547 */ /* 0x000fec000b83ffff */
.L_x_101:
[----:B------:R-:W-:Y:S01]  /*5240*/  UIADD3 UR18, UPT, UPT, UR18, 0x1, URZ ;  /* 0x0000000112127890 */ /* 0x000fe2000fffe0ff */
[C---:B------:R-:W-:Y:S01]  /*5250*/  ISETP.NE.AND P0, PT, R10.reuse, 0x2, PT ;  /* 0x000000020a00780c */ /* 0x040fe20003f05270 */
[----:B------:R-:W-:Y:S02]  /*5260*/  UIADD3 UR8, UPT, UPT, UR8, 0x360, URZ ;  /* 0x0000036008087890 */ /* 0x000fe4000fffe0ff */
[----:B------:R-:W-:Y:S01]  /*5270*/  UISETP.NE.AND UP0, UPT, UR18, 0x4, UPT ;  /* 0x000000041200788c */ /* 0x000fe2000bf05270 */
[----:B-12---:R-:W-:Y:S02]  /*5280*/  SEL R0, RZ, 0x1, P0 ;  /* 0x00000001ff007807 */ /* 0x006fe40000000000 */
[----:B------:R-:W-:Y:S01]  /*5290*/  SEL R10, R10, RZ, P0 ;  /* 0x000000ff0a0a7207 */ /* 0x000fe20000000000 */
[----:B------:R-:W-:Y:S01]  /*52a0*/  USEL UR4, URZ, 0x1, UP0 ;  /* 0x00000001ff047887 */ /* 0x000fe20008000000 */
[----:B------:R-:W-:Y:S01]  /*52b0*/  LOP3.LUT R9, R9, R0, RZ, 0x3c, !PT ;  /* 0x0000000009097212 */ /* 0x000fe200078e3cff */
[----:B------:R-:W-:Y:S01]  /*52c0*/  USEL UR18, UR18, URZ, UP0 ;  /* 0x000000ff12127287 */ /* 0x000fe20008000000 */
[----:B------:R1:W-:Y:S03]  /*52d0*/  UTCBAR [UR8], URZ ;  /* 0x000000ff080073e9 */ /* 0x0003e600080000ff */
[----:B------:R-:W-:Y:S01]  /*52e0*/  LOP3.LUT R11, R11, UR4, RZ, 0x3c, !PT ;  /* 0x000000040b0b7c12 */ /* 0x000fe2000f8e3cff */
[----:B------:R-:W-:Y:S07]  /*52f0*/  @P1 BRA `(.L_x_105) ;  /* 0xfffffff800b01947 */ /* 0x000fee000383ffff */
[----:B------:R-:W2:Y:S01]  /*5300*/  S2UR UR4, SR_CgaCtaId ;  /* 0x00000000000479c3 */ /* 0x000ea20000008800 */
[----:B------:R-:W-:Y:S01]  /*5310*/  ELECT P0, URZ, PT ;  /* 0x0000000000ff782f */ /* 0x000fe20003800000 */
[----:B------:R-:W-:Y:S01]  /*5320*/  IMAD.MOV.U32 R0, RZ, RZ, 0x1 ;  /* 0x00000001ff007424 */ /* 0x000fe200078e00ff */
[----:B------:R-:W-:Y:S01]  /*5330*/  UIADD3 UR6, UPT, UPT, UR6, 0x380, URZ ;  /* 0x0000038006067890 */ /* 0x000fe2000fffe0ff */
[----:B------:R-:W-:Y:S01]  /*5340*/  SHF.L.U32 R3, R11, 0x1f, RZ ;  /* 0x0000001f0b037819 */ /* 0x000fe200000006ff */
[----:B------:R-:W-:-:S03]  /*5350*/  UMOV UR5, 0x40 ;  /* 0x0000004000057882 */ /* 0x000fc60000000000 */
[----:B------:R-:W-:Y:S01]  /*5360*/  UVIRTCOUNT.DEALLOC.SMPOOL 0x80 ;  /* 0x000000800000784c */ /* 0x000fe20000000000 */
[----:B--2---:R-:W-:Y:S02]  /*5370*/  ULEA UR4, UR4, UR5, 0x18 ;  /* 0x0000000504047291 */ /* 0x004fe4000f8ec0ff */
[----:B------:R-:W-:-:S07]  /*5380*/  ULEA UR5, UR18, UR6, 0x3 ;  /* 0x0000000612057291 */ /* 0x000fce000f8e18ff */
[----:B------:R2:W-:Y:S02]  /*5390*/  @P0 STS.U8 [UR4+0x1c], R0 ;  /* 0x00001c00ff000988 */ /* 0x0005e40008000004 */
[----:B------:R-:W3:Y:S02]  /*53a0*/  SYNCS.PHASECHK.TRANS64.TRYWAIT P0, [UR5], R3 ;  /* 0x00000003ff0075a7 */ /* 0x000ee40008001105 */
[----:B--23--:R-:W-:Y:S05]  /*53b0*/  @!P0 BRA `(.L_x_106) ;  /* 0x0000003800c08947 */ /* 0x00cfea0003800000 */
.L_x_253:
[----:B------:R-:W-:-:S04]  /*53c0*/  UIADD3 UR7, UPT, UPT, UR18, 0x1, URZ ;  /* 0x0000000112077890 */ /* 0x000fc8000fffe0ff */
[----:B------:R-:W-:-:S04]  /*53d0*/  UISETP.NE.AND UP0, UPT, UR7, 0x4, UPT ;  /* 0x000000040700788c */ /* 0x000fc8000bf05270 */
[----:B-1----:R-:W-:Y:S02]  /*53e0*/  USEL UR8, URZ, 0x1, UP0 ;  /* 0x00000001ff087887 */ /* 0x002fe40008000000 */
[----:B------:R-:W-:-:S04]  /*53f0*/  USEL UR7, UR7, URZ, UP0 ;  /* 0x000000ff07077287 */ /* 0x000fc80008000000 */
[----:B------:R-:W-:Y:S01]  /*5400*/  ULEA UR5, UR7, UR6, 0x3 ;  /* 0x0000000607057291 */ /* 0x000fe2000f8e18ff */
[----:B------:R-:W-:-:S04]  /*5410*/  LOP3.LUT R2, R11, UR8, RZ, 0x3c, !PT ;  /* 0x000000080b027c12 */ /* 0x000fc8000f8e3cff */
[----:B--2---:R-:W-:-:S04]  /*5420*/  SHF.L.U32 R3, R2, 0x1f, RZ ;  /* 0x0000001f02037819 */ /* 0x004fc800000006ff */
[----:B------:R-:W1:Y:S02]  /*5430*/  SYNCS.PHASECHK.TRANS64.TRYWAIT P0, [UR5], R3 ;  /* 0x00000003ff0075a7 */ /* 0x000e640008001105 */
[----:B-1----:R-:W-:Y:S05]  /*5440*/  @!P0 BRA `(.L_x_107) ;  /* 0x0000003800b48947 */ /* 0x002fea0003800000 */
.L_x_255:
        /* <DEDUP_REMOVED lines=9> */
.L_x_257:
[----:B------:R-:W-:-:S04]  /*54e0*/  UIADD3 UR7, UPT, UPT, UR7, 0x1, URZ ;  /* 0x0000000107077890 */ /* 0x000fc8000fffe0ff */
[----:B------:R-:W-:-:S04]  /*54f0*/  UISETP.NE.AND UP0, UPT, UR7, 0x4, UPT ;  /* 0x000000040700788c */ /* 0x000fc8000bf05270 */
[----:B------:R-:W-:Y:S02]  /*5500*/  USEL UR5, URZ, 0x1, UP0 ;  /* 0x00000001ff057887 */ /* 0x000fe40008000000 */
[----:B------:R-:W-:-:S04]  /*5510*/  USEL UR7, UR7, URZ, UP0 ;  /* 0x000000ff07077287 */ /* 0x000fc80008000000 */
[----:B------:R-:W-:Y:S01]  /*5520*/  ULEA UR7, UR7, UR6, 0x3 ;  /* 0x0000000607077291 */ /* 0x000fe2000f8e18ff */
[----:B-1----:R-:W-:-:S04]  /*5530*/  LOP3.LUT R3, R2, UR5, RZ, 0x3c, !PT ;  /* 0x0000000502037c12 */ /* 0x002fc8000f8e3cff */
[----:B------:R-:W-:-:S04]  /*5540*/  SHF.L.U32 R3, R3, 0x1f, RZ ;  /* 0x0000001f03037819 */ /* 0x000fc800000006ff */
[----:B------:R-:W1:Y:S02]  /*5550*/  SYNCS.PHASECHK.TRANS64.TRYWAIT P0, [UR7], R3 ;  /* 0x00000003ff0075a7 */ /* 0x000e640008001107 */
[----:B-1----:R-:W-:Y:S05]  /*5560*/  @!P0 BRA `(.L_x_109) ;  /* 0x00000038009c8947 */ /* 0x002fea0003800000 */
.L_x_259:
[----:B------:R-:W-:Y:S01]  /*5570*/  NOP ;  /* 0x0000000000007918 */ /* 0x000fe20000000000 */
[----:B-1----:R-:W1:Y:S01]  /*5580*/  LDS R0, [UR4+0x14] ;  /* 0x00001404ff007984 */ /* 0x002e620008000800 */
[----:B------:R-:W-:Y:S01]  /*5590*/  ULOP3.LUT UR6, UR19, 0xffff, URZ, 0xc0, !UPT ;  /* 0x0000ffff13067892 */ /* 0x000fe2000f8ec0ff */
[----:B------:R-:W-:Y:S01]  /*55a0*/  UMOV UR8, 0xffff ;  /* 0x0000ffff00087882 */ /* 0x000fe20000000000 */
[----:B------:R-:W-:Y:S02]  /*55b0*/  UMOV UR5, 0x1 ;  /* 0x0000000100057882 */ /* 0x000fe40000000000 */
[----:B------:R-:W-:-:S04]  /*55c0*/  USHF.R.U32.HI UR6, URZ, 0x5, UR6 ;  /* 0x00000005ff067899 */ /* 0x000fc80008011606 */
[----:B------:R-:W-:Y:S02]  /*55d0*/  USHF.L.U32 UR8, UR8, UR6, URZ ;  /* 0x0000000608087299 */ /* 0x000fe400080006ff */
[----:B------:R-:W-:-:S04]  /*55e0*/  USHF.L.U32 UR5, UR5, UR6, URZ ;  /* 0x0000000605057299 */ /* 0x000fc800080006ff */
[----:B-1----:R-:W-:-:S04]  /*55f0*/  LOP3.LUT R0, R0, UR8, RZ, 0xc0, !PT ;  /* 0x0000000800007c12 */ /* 0x002fc8000f8ec0ff */
[----:B------:R-:W-:-:S13]  /*5600*/  ISETP.NE.AND P0, PT, R0, UR8, PT ;  /* 0x0000000800007c0c */ /* 0x000fda000bf05270 */
[----:B------:R-:W-:Y:S05]  /*5610*/  @P0 BRA `(.L_x_110) ;  /* 0x0000000000580947 */ /* 0x000fea0003800000 */
[----:B------:R-:W1:Y:S02]  /*5620*/  LDS R0, [UR4+0x18] ;  /* 0x00001804ff007984 */ /* 0x000e640008000800 */
[----:B-1----:R-:W-:-:S04]  /*5630*/  LOP3.LUT R0, R0, UR5, RZ, 0xc0, !PT ;  /* 0x0000000500007c12 */ /* 0x002fc8000f8ec0ff */
[----:B------:R-:W-:-:S13]  /*5640*/  ISETP.NE.AND P0, PT, R0, UR5, PT ;  /* 0x0000000500007c0c */ /* 0x000fda000bf05270 */
[----:B------:R-:W-:Y:S05]  /*5650*/  @P0 BRA `(.L_x_111) ;  /* 0x00000000003c0947 */ /* 0x000fea0003800000 */
[----:B------:R-:W1:Y:S01]  /*5660*/  S2R R2, SR_LANEID ;  /* 0x0000000000027919 */ /* 0x000e620000000000 */
[----:B------:R-:W-:Y:S01]  /*5670*/  ULOP3.LUT UR8, URZ, UR8, URZ, 0x33, !UPT ;  /* 0x00000008ff087292 */ /* 0x000fe2000f8e33ff */
[----:B------:R-:W-:Y:S01]  /*5680*/  LOP3.LUT R4, RZ, UR5, RZ, 0x33, !PT ;  /* 0x00000005ff047c12 */ /* 0x000fe2000f8e33ff */
[----:B------:R-:W-:Y:S02]  /*5690*/  VOTEU.ANY UR7, UPT, PT ;  /* 0x0000000000077886 */ /* 0x000fe400038e0100 */
[----:B------:R-:W-:Y:S01]  /*56a0*/  UFLO.U32 UR7, UR7 ;  /* 0x00000007000772bd */ /* 0x000fe200080e0000 */
[----:B------:R-:W2:Y:S01]  /*56b0*/  REDUX UR5, R4 ;  /* 0x00000000040573c4 */ /* 0x000ea20000000000 */
[----:B------:R-:W-:-:S06]  /*56c0*/  IMAD.U32 R0, RZ, RZ, UR8 ;  /* 0x00000008ff007e24 */ /* 0x000fcc000f8e00ff */
[----:B------:R3:W-:Y:S01]  /*56d0*/  UTCATOMSWS.AND URZ, UR8 ;  /* 0x0000000800ff79e3 */ /* 0x0007e20008000000 */
[----:B------:R-:W4:Y:S01]  /*56e0*/  REDUX UR6, R0 ;  /* 0x00000000000673c4 */ /* 0x000f220000000000 */
[----:B-1----:R-:W-:Y:S01]  /*56f0*/  ISETP.EQ.U32.AND P0, PT, R2, UR7, PT ;  /* 0x0000000702007c0c */ /* 0x002fe2000bf02070 */
[----:B--2---:R-:W-:Y:S01]  /*5700*/  IMAD.U32 R2, RZ, RZ, UR5 ;  /* 0x00000005ff027e24 */ /* 0x004fe2000f8e00ff */
[----:B----4-:R-:W-:-:S11]  /*5710*/  MOV R3, UR6 ;  /* 0x0000000600037c02 */ /* 0x010fd60008000f00 */
[----:B------:R3:W-:Y:S04]  /*5720*/  @P0 ATOMS.AND RZ, [UR4+0x14], R3 ;  /* 0x00001403ffff098c */ /* 0x0007e8000a800004 */
[----:B------:R3:W-:Y:S01]  /*5730*/  @P0 ATOMS.AND RZ, [UR4+0x18], R2 ;  /* 0x00001802ffff098c */ /* 0x0007e2000a800004 */
[----:B------:R-:W-:Y:S05]  /*5740*/  BRA `(.L_x_112) ;  /* 0x0000000000147947 */ /* 0x000fea0003800000 */
.L_x_111:
[----:B------:R-:W-:Y:S02]  /*5750*/  MOV R2, 0x5770 ;  /* 0x0000577000027802 */ /* 0x000fe40000000f00 */
[----:B----45:R-:W-:Y:S05]  /*5760*/  CALL.REL.NOINC `($__internal_0_$__cuda_sm10x_tcgen05_guardrail_trap_col_being_dealloced_not_returned_by_alloc) ;  /* 0x0000003800d47944 */ /* 0x030fea0003c00000 */
[----:B------:R-:W-:Y:S05]  /*5770*/  BRA `(.L_x_112) ;  /* 0x0000000000087947 */ /* 0x000fea0003800000 */
.L_x_110:
[----:B------:R-:W-:Y:S02]  /*5780*/  MOV R2, 0x57a0 ;  /* 0x000057a000027802 */ /* 0x000fe40000000f00 */
[----:B----45:R-:W-:Y:S05]  /*5790*/  CALL.REL.NOINC `($__internal_2_$__cuda_sm10x_tcgen05_guardrail_trap_unallocated_columns_being_dealloced) ;  /* 0x0000003800e07944 */ /* 0x030fea0003c00000 */
.L_x_112:
[----:B------:R-:W-:Y:S01]  /*57a0*/  NOP ;  /* 0x0000000000007918 */ /* 0x000fe20000000000 */
[----:B---3--:R-:W-:Y:S05]  /*57b0*/  EXIT ;  /* 0x000000000000794d */ /* 0x008fea0003800000 */
.L_x_94:
[----:B------:R-:W-:-:S09]  /*57c0*/  UISETP.NE.OR UP2, UPT, UR8, 0x3, !UP2 ;  /* 0x000000030800788c */ /* 0x000fd2000d745670 */
[----:B------:R-:W-:Y:S05]  /*57d0*/  BRA.U UP2, `(.L_x_113) ;  /* 0x0000000d020c7547 */ /* 0x000fea000b800000 */
[----:B------:R-:W1:Y:S01]  /*57e0*/  LDC R0, c[0x0][0xb30] ;  /* 0x0002cc00ff007b82 */ /* 0x000e620000000800 */
[----:B------:R-:W2:Y:S01]  /*57f0*/  LDCU.64 UR8, c[0x0][0x888] ;  /* 0x00011100ff0877ac */ /* 0x000ea20008000a00 */
[----:B------:R-:W-:Y:S01]  /*5800*/  IMAD.MOV.U32 R30, RZ, RZ, 0x1 ;  /* 0x00000001ff1e7424 */ /* 0x000fe200078e00ff */
[----:B-----5:R-:W-:Y:S01]  /*5810*/  CS2R R28, SRZ ;  /* 0x00000000001c7805 */ /* 0x020fe2000001ff00 */
[----:B------:R-:W-:Y:S01]  /*5820*/  IMAD.MOV.U32 R21, RZ, RZ, 0x400 ;  /* 0x00000400ff157424 */ /* 0x000fe200078e00ff */
[----:B------:R-:W4:Y:S03]  /*5830*/  LDCU.64 UR6, c[0x0][0x890] ;  /* 0x00011200ff0677ac */ /* 0x000f260008000a00 */
[----:B------:R-:W3:Y:S01]  /*5840*/  LDC R19, c[0x0][0x370] ;  /* 0x0000dc00ff137b82 */ /* 0x000ee20000000800 */
[----:B------:R-:W-:Y:S01]  /*5850*/  UMOV UR13, 0x400 ;  /* 0x00000400000d7882 */ /* 0x000fe20000000000 */
[----:B------:R-:W-:-:S02]  /*5860*/  UPLOP3.LUT UP1, UPT, UPT, UPT, UPT, 0x40, 0x4 ;  /* 0x000000000004789c */ /* 0x000fc40003f2e870 */
[----:B------:R-:W-:Y:S01]  /*5870*/  ULEA UR13, UR4, UR13, 0x18 ;  /* 0x0000000d040d7291 */ /* 0x000fe2000f8ec0ff */
[----:B------:R-:W-:-:S03]  /*5880*/  UMOV UR16, URZ ;  /* 0x000000ff00107c82 */ /* 0x000fc60008000000 */
[----:B------:R-:W3:Y:S01]  /*5890*/  LDC R2, c[0x0][0xb0c] ;  /* 0x0002c300ff027b82 */ /* 0x000ee20000000800 */
[----:B--2---:R-:W-:Y:S02]  /*58a0*/  UISETP.NE.U32.AND UP2, UPT, UR8, URZ, UPT ;  /* 0x000000ff0800728c */ /* 0x004fe4000bf45070 */
[----:B----4-:R-:W-:-:S05]  /*58b0*/  UISETP.NE.U32.AND UP3, UPT, UR6, URZ, UPT ;  /* 0x000000ff0600728c */ /* 0x010fca000bf65070 */
[----:B------:R-:W2:Y:S01]  /*58c0*/  LDC R18, c[0x0][0xb20] ;  /* 0x0002c800ff127b82 */ /* 0x000ea20000000800 */
[----:B-1----:R-:W-:Y:S01]  /*58d0*/  ISETP.NE.AND P1, PT, R0, 0x1, PT ;  /* 0x000000010000780c */ /* 0x002fe20003f25270 */
[----:B------:R-:W-:Y:S02]  /*58e0*/  UISETP.NE.AND.EX UP2, UPT, UR9, URZ, UPT, UP2 ;  /* 0x000000ff0900728c */ /* 0x000fe4000bf45320 */
[----:B------:R-:W-:-:S04]  /*58f0*/  UISETP.NE.AND.EX UP3, UPT, UR7, URZ, UPT, UP3 ;  /* 0x000000ff0700728c */ /* 0x000fc8000bf65330 */
[----:B------:R-:W1:Y:S08]  /*5900*/  LDC.64 R32, c[0x0][0x348] ;  /* 0x0000d200ff207b82 */ /* 0x000e700000000a00 */
[----:B------:R-:W4:Y:S08]  /*5910*/  LDC.64 R16, c[0x0][0xb10] ;  /* 0x0002c400ff107b82 */ /* 0x000f300000000a00 */
[----:B------:R-:W1:Y:S08]  /*5920*/  LDC.64 R6, c[0x0][0xb18] ;  /* 0x0002c600ff067b82 */ /* 0x000e700000000a00 */
[----:B------:R-:W1:Y:S08]  /*5930*/  LDC.64 R4, c[0x0][0xb28] ;  /* 0x0002ca00ff047b82 */ /* 0x000e700000000a00 */
[----:B--23--:R-:W1:Y:S02]  /*5940*/  LDC R20, c[0x0][0x374] ;  /* 0x0000dd00ff147b82 */ /* 0x00ce640000000800 */
.L_x_121:
[C---:B------:R-:W-:Y:S02]  /*5950*/  LEA R0, R29.reuse, UR13, 0x3 ;  /* 0x0000000d1d007c11 */ /* 0x040fe4000f8e18ff */
[----:B------:R-:W-:Y:S02]  /*5960*/  SHF.L.U32 R3, R28, 0x1f, RZ ;  /* 0x0000001f1c037819 */ /* 0x000fe400000006ff */
[----:B------:R-:W-:Y:S02]  /*5970*/  LEA R24, R29, UR13, 0x4 ;  /* 0x0000000d1d187c11 */ /* 0x000fe4000f8e20ff */
[----:B--2---:R-:W2:Y:S02]  /*5980*/  SYNCS.PHASECHK.TRANS64.TRYWAIT P0, [R0+URZ+0x340], R3 ;  /* 0x00034003000075a7 */ /* 0x004ea400080011ff */
[----:B--2---:R-:W-:Y:S05]  /*5990*/  @!P0 BRA `(.L_x_114) ;  /* 0x0000003400a88947 */ /* 0x004fea0003800000 */
.L_x_260:
[----:B------:R-:W-:Y:S01]  /*59a0*/  ISETP.GE.AND P0, PT, R22, 0x1, PT ;  /* 0x000000011600780c */ /* 0x000fe20003f06270 */
[----:B------:R-:W3:Y:S01]  /*59b0*/  LDS.128 R24, [R24+0x3d0] ;  /* 0x0003d00018187984 */ /* 0x000ee20000000c00 */
[----:B------:R-:W-:Y:S01]  /*59c0*/  ISETP.NE.U32.AND P4, PT, RZ, UR6, PT ;  /* 0x00000006ff007c0c */ /* 0x000fe2000bf85070 */
[----:B--2---:R-:W-:Y:S03]  /*59d0*/  VIADD R0, R0, 0x350 ;  /* 0x0000035000007836 */ /* 0x004fe60000000000 */
[----:B------:R-:W-:Y:S01]  /*59e0*/  ISETP.NE.AND.EX P4, PT, RZ, UR7, PT, P4 ;  /* 0x00000007ff007c0c */ /* 0x000fe2000bf85340 */
[----:B------:R-:W-:Y:S01]  /*59f0*/  @!PT LDS RZ, [RZ] ;  /* 0x00000000fffff984 */ /* 0x000fe20000000800 */
[----:B------:R-:W-:Y:S01]  /*5a00*/  @!PT LDS RZ, [RZ] ;  /* 0x00000000fffff984 */ /* 0x000fe20000000800 */
[----:B------:R-:W-:Y:S01]  /*5a10*/  @!PT LDS RZ, [RZ] ;  /* 0x00000000fffff984 */ /* 0x000fe20000000800 */
[----:B------:R-:W-:Y:S01]  /*5a20*/  @!PT LDS RZ, [RZ] ;  /* 0x00000000fffff984 */ /* 0x000fe20000000800 */
[----:B------:R2:W-:Y:S06]  /*5a30*/  MEMBAR.ALL.CTA ;  /* 0x0000000000007992 */ /* 0x0005ec0000008000 */
[----:B--2---:R-:W2:Y:S01]  /*5a40*/  FENCE.VIEW.ASYNC.S ;  /* 0x00000000000073c6 */ /* 0x004ea20000000000 */
[----:B------:R-:W-:Y:S04]  /*5a50*/  PRMT R0, RZ, 0x654, R0 ;  /* 0x00000654ff007816 */ /* 0x000fe80000000000 */
[----:B--2---:R2:W-:Y:S01]  /*5a60*/  SYNCS.ARRIVE.TRANS64.RED.A1T0 RZ, [R0+URZ], RZ ;  /* 0x000000ff00ff79a7 */ /* 0x0045e200081004ff */
[----:B---3--:R-:W-:Y:S11]  /*5a70*/  LOP3.LUT P3, RZ, R26, 0x1, RZ, 0xc0, !PT ;  /* 0x000000011aff7812 */ /* 0x008ff6000786c0ff */
[----:B------:R-:W-:Y:S02]  /*5a80*/  @!UPT UIADD3 URZ, UPT, UPT, URZ, URZ, URZ ;  /* 0x000000fffffff290 */ /* 0x000fe4000fffe0ff */
[----:B------:R-:W-:Y:S02]  /*5a90*/  @P3 MOV R13, R24 ;  /* 0x00000018000d3202 */ /* 0x000fe40000000f00 */
[----:B------:R-:W-:Y:S01]  /*5aa0*/  @P3 LOP3.LUT R8, R25, 0xffff, RZ, 0xc0, !PT ;  /* 0x0000ffff19083812 */ /* 0x000fe200078ec0ff */
[----:B--2---:R-:W-:Y:S06]  /*5ab0*/  @!P0 BRA `(.L_x_115) ;  /* 0x0000000000a48947 */ /* 0x004fec0003800000 */
[----:B-1----:R-:W-:Y:S01]  /*5ac0*/  IMAD.HI.U32 R31, R20, R7, RZ ;  /* 0x00000007141f7227 */ /* 0x002fe200078e00ff */
[----:B------:R-:W-:Y:S02]  /*5ad0*/  ISETP.NE.AND P0, PT, R6, 0x1, PT ;  /* 0x000000010600780c */ /* 0x000fe40003f05270 */
[----:B------:R-:W-:Y:S01]  /*5ae0*/  ISETP.NE.AND P2, PT, R22, 0x1, PT ;  /* 0x000000011600780c */ /* 0x000fe20003f45270 */
[----:B----4-:R-:W-:Y:S01]  /*5af0*/  IMAD.HI.U32 R34, R19, R16, RZ ;  /* 0x0000001013227227 */ /* 0x010fe200078e00ff */
[----:B------:R-:W-:Y:S02]  /*5b00*/  SHF.R.U32.HI R31, RZ, R18, R31 ;  /* 0x00000012ff1f7219 */ /* 0x000fe4000001161f */
[----:B------:R-:W-:Y:S01]  /*5b10*/  ISETP.NE.AND P5, PT, R2, 0x1, PT ;  /* 0x000000010200780c */ /* 0x000fe20003fa5270 */
[----:B------:R-:W-:Y:S01]  /*5b20*/  IMAD.HI.U32 R36, R13, R16, RZ ;  /* 0x000000100d247227 */ /* 0x000fe200078e00ff */
[----:B------:R-:W-:Y:S02]  /*5b30*/  SHF.R.U32.HI R34, RZ, R17, R34 ;  /* 0x00000011ff227219 */ /* 0x000fe40000011622 */
[----:B------:R-:W-:Y:S01]  /*5b40*/  SEL R3, R20, R31, !P0 ;  /* 0x0000001f14037207 */ /* 0x000fe20004000000 */
[C---:B------:R-:W-:Y:S01]  /*5b50*/  IMAD.HI.U32 R31, R8.reuse, R7, RZ ;  /* 0x00000007081f7227 */ /* 0x040fe200078e00ff */
[----:B------:R-:W-:Y:S02]  /*5b60*/  SEL R11, R19, R34, !P5 ;  /* 0x00000022130b7207 */ /* 0x000fe40006800000 */
[----:B------:R-:W-:Y:S01]  /*5b70*/  SHF.R.U32.HI R36, RZ, R17, R36 ;  /* 0x00000011ff247219 */ /* 0x000fe20000011624 */
[----:B------:R-:W-:Y:S01]  /*5b80*/  IMAD.HI.U32 R44, R3, R4, RZ ;  /* 0x00000004032c7227 */ /* 0x000fe200078e00ff */
[----:B------:R-:W-:Y:S03]  /*5b90*/  SHF.R.U32.HI R31, RZ, R18, R31 ;  /* 0x00000012ff1f7219 */ /* 0x000fe6000001161f */
[----:B------:R-:W-:Y:S01]  /*5ba0*/  IMAD.HI.U32 R34, R11, R4, RZ ;  /* 0x000000040b227227 */ /* 0x000fe200078e00ff */
[----:B------:R-:W-:Y:S02]  /*5bb0*/  @P2 SHF.R.U32.HI R3, RZ, R5, R44 ;  /* 0x00000005ff032219 */ /* 0x000fe4000001162c */
[----:B------:R-:W-:Y:S02]  /*5bc0*/  SEL R9, R8, R31, !P0 ;  /* 0x0000001f08097207 */ /* 0x000fe40004000000 */
[----:B------:R-:W-:Y:S01]  /*5bd0*/  @P2 SHF.R.U32.HI R11, RZ, R5, R34 ;  /* 0x00000005ff0b2219 */ /* 0x000fe20000011622 */
[C---:B------:R-:W-:Y:S01]  /*5be0*/  IMAD R10, R22.reuse, R3, RZ ;  /* 0x00000003160a7224 */ /* 0x040fe200078e02ff */
[----:B------:R-:W-:Y:S01]  /*5bf0*/  SEL R3, R13, R36, !P5 ;  /* 0x000000240d037207 */ /* 0x000fe20006800000 */
[C---:B------:R-:W-:Y:S03]  /*5c00*/  IMAD.HI.U32 R14, R9.reuse, R4, RZ ;  /* 0x00000004090e7227 */ /* 0x040fe600078e00ff */
[----:B------:R-:W-:Y:S01]  /*5c10*/  ISETP.GE.AND P0, PT, R9, R10, PT ;  /* 0x0000000a0900720c */ /* 0x000fe20003f06270 */
[C---:B------:R-:W-:Y:S01]  /*5c20*/  IMAD R12, R22.reuse, R11, RZ ;  /* 0x0000000b160c7224 */ /* 0x040fe200078e02ff */
[-C--:B------:R-:W-:Y:S04]  /*5c30*/  SHF.R.U32.HI R14, RZ, R5.reuse, R14 ;  /* 0x00000005ff0e7219 */ /* 0x080fe8000001160e */
[----:B------:R-:W-:Y:S02]  /*5c40*/  ISETP.GE.OR P0, PT, R3, R12, P0 ;  /* 0x0000000c0300720c */ /* 0x000fe40000706670 */
[----:B------:R-:W-:Y:S05]  /*5c50*/  SEL R15, R9, R14, !P2 ;  /* 0x0000000e090f7207 */ /* 0x000fea0005000000 */
[----:B------:R-:W-:Y:S04]  /*5c60*/  IMAD.MOV R14, RZ, RZ, -R15 ;  /* 0x000000ffff0e7224 */ /* 0x000fe800078e0a0f */
[----:B------:R-:W-:Y:S02]  /*5c70*/  IMAD R14, R22, R14, R9 ;  /* 0x0000000e160e7224 */ /* 0x000fe400078e0209 */
[C---:B------:R-:W-:Y:S05]  /*5c80*/  @!P0 IMAD.HI.U32 R10, R3.reuse, R4, RZ ;  /* 0x00000004030a8227 */ /* 0x040fea00078e00ff */
[----:B------:R-:W-:Y:S04]  /*5c90*/  @!P0 SHF.R.U32.HI R10, RZ, R5, R10 ;  /* 0x00000005ff0a8219 */ /* 0x000fe8000001160a */
[----:B------:R-:W-:Y:S01]  /*5ca0*/  @!P0 SEL R0, R3, R10, !P2 ;  /* 0x0000000a03008207 */ /* 0x000fe20005000000 */
[----:B------:R-:W-:Y:S03]  /*5cb0*/  IMAD.MOV R10, RZ, RZ, -R3 ;  /* 0x000000ffff0a7224 */ /* 0x000fe600078e0a03 */
[----:B------:R-:W-:Y:S01]  /*5cc0*/  @!P0 IADD3 R15, PT, PT, R15, -R0, RZ ;  /* 0x800000000f0f8210 */ /* 0x000fe20007ffe0ff */
[----:B------:R-:W-:Y:S01]  /*5cd0*/  @!P0 IMAD R0, R11, R14, R0 ;  /* 0x0000000e0b008224 */ /* 0x000fe200078e0200 */
[----:B------:R-:W-:Y:S01]  /*5ce0*/  IADD3 R11, PT, PT, -R9, RZ, RZ ;  /* 0x000000ff090b7210 */ /* 0x000fe20007ffe1ff */
[----:B------:R-:W-:Y:S02]  /*5cf0*/  IMAD R13, R2, R10, R13 ;  /* 0x0000000a020d7224 */ /* 0x000fe400078e020d */
[----:B------:R-:W-:Y:S02]  /*5d00*/  @!P0 IMAD R9, R15, R22, R3 ;  /* 0x000000160f098224 */ /* 0x000fe400078e0203 */
[----:B------:R-:W-:Y:S02]  /*5d10*/  @!P0 IMAD.MOV.U32 R3, RZ, RZ, R0 ;  /* 0x000000ffff038224 */ /* 0x000fe400078e0000 */
[----:B------:R-:W-:Y:S02]  /*5d20*/  IMAD R8, R6, R11, R8 ;  /* 0x0000000b06087224 */ /* 0x000fe400078e0208 */
[----:B------:R-:W-:Y:S02]  /*5d30*/  IMAD R13, R3, R2, R13 ;  /* 0x00000002030d7224 */ /* 0x000fe400078e020d */
[----:B------:R-:W-:Y:S02]  /*5d40*/  IMAD R8, R9, R6, R8 ;  /* 0x0000000609087224 */ /* 0x000fe400078e0208 */
.L_x_115:
[----:B------:R-:W-:Y:S05]  /*5d50*/  BRA.U UP1, `(.L_x_116) ;  /* 0x0000000101107547 */ /* 0x000fea000b800000 */
[----:B------:R-:W-:Y:S04]  /*5d60*/  MOV R0, UR5 ;  /* 0x0000000500007c02 */ /* 0x000fe80008000f00 */
[----:B------:R-:W-:Y:S04]  /*5d70*/  SHF.L.U32 R3, R0, 0x1f, RZ ;  /* 0x0000001f00037819 */ /* 0x000fe800000006ff */
[----:B------:R-:W2:Y:S02]  /*5d80*/  SYNCS.PHASECHK.TRANS64.TRYWAIT P0, [UR13+0x338], R3 ;  /* 0x00033803ff0075a7 */ /* 0x000ea4000800110d */
[----:B--2---:R-:W-:Y:S05]  /*5d90*/  @!P0 BRA `(.L_x_117) ;  /* 0x0000003000bc8947 */ /* 0x004fea0003800000 */
.L_x_116:
[----:B------:R-:W-:Y:S05]  /*5da0*/  BRA.U !UP3, `(.L_x_118) ;  /* 0x000000010b347547 */ /* 0x000fea000b800000 */
[----:B------:R-:W-:Y:S01]  /*5db0*/  UPLOP3.LUT UP0, UPT, UPT, UPT, UP2, 0x80, 0x8 ;  /* 0x000000000008789c */ /* 0x000fe20003f0f020 */
[----:B------:R-:W-:Y:S05]  /*5dc0*/  HFMA2 R42, -RZ, RZ, 0, 5.9604644775390625e-08 ;  /* 0x00000001ff2a7431 */ /* 0x000fea00000001ff */
[----:B------:R-:W-:Y:S05]  /*5dd0*/  PLOP3.LUT P0, PT, PT, PT, UP0, 0x80, 0x8 ;  /* 0x000000000008781c */ /* 0x000fea0003f0f008 */
[----:B------:R-:W3:Y:S01]  /*5de0*/  @UP0 LDCU.64 UR10, c[0x0][0x888] ;  /* 0x00011100ff0a07ac */ /* 0x000ee20008000a00 */
[----:B------:R-:W-:Y:S04]  /*5df0*/  @UP0 UIMAD UR8, UR36, UR6, URZ ;  /* 0x00000006240802a4 */ /* 0x000fe8000f8e02ff */
[----:B---3--:R-:W-:Y:S06]  /*5e00*/  @UP0 UIMAD.WIDE UR10, UR8, 0x4, UR10 ;  /* 0x00000004080a08a5 */ /* 0x008fec000f8e020a */
[----:B------:R-:W-:Y:S02]  /*5e10*/  IMAD.U32 R10, RZ, RZ, UR10 ;  /* 0x0000000aff0a7e24 */ /* 0x000fe4000f8e00ff */
[----:B------:R-:W-:Y:S05]  /*5e20*/  IMAD.U32 R11, RZ, RZ, UR11 ;  /* 0x0000000bff0b7e24 */ /* 0x000fea000f8e00ff */
[----:B--2---:R-:W2:Y:S02]  /*5e30*/  @P0 LDG.E R0, desc[UR44][R10.64] ;  /* 0x0000002c0a000981 */ /* 0x004ea4000c1e1900 */
[----:B--2---:R-:W-:Y:S01]  /*5e40*/  @P0 R2UR UR38, R0 ;  /* 0x00000000002602ca */ /* 0x004fe200000e0000 */
[----:B------:R-:W-:Y:S05]  /*5e50*/  IMAD.MOV.U32 R0, RZ, RZ, 0x1 ;  /* 0x00000001ff007424 */ /* 0x000fea00078e00ff */
[----:B------:R-:W-:Y:S08]  /*5e60*/  @!P0 PRMT R42, R0, 0x7610, R42 ;  /* 0x00007610002a8816 */ /* 0x000ff0000000002a */
[----:B------:R-:W3:Y:S02]  /*5e70*/  @!UP0 LDCU UR38, c[0x0][0x880] ;  /* 0x00011000ff2687ac */ /* 0x000ee40008000800 */
.L_x_118:
[----:B---3--:R-:W-:Y:S01]  /*5e80*/  @!P4 FSETP.EQ.AND P5, PT, RZ, UR38, PT ;  /* 0x00000026ff00cc0b */ /* 0x008fe2000bfa2000 */
[----:B------:R-:W-:Y:S01]  /*5e90*/  @!UPT UIADD3 URZ, UPT, UPT, URZ, URZ, URZ ;  /* 0x000000fffffff290 */ /* 0x000fe2000fffe0ff */
[----:B------:R-:W-:Y:S11]  /*5ea0*/  @!P4 BRA `(.L_x_119) ;  /* 0x000000000014c947 */ /* 0x000ff60003800000 */
[----:B------:R-:W-:Y:S02]  /*5eb0*/  LOP3.LUT P0, RZ, R42, 0xff, RZ, 0xc0, !PT ;  /* 0x000000ff2aff7812 */ /* 0x000fe4000780c0ff */
[----:B------:R-:W-:Y:S04]  /*5ec0*/  PLOP3.LUT P5, PT, PT, PT, UP0, 0x80, 0x8 ;  /* 0x000000000008781c */ /* 0x000fe80003faf008 */
[----:B------:R-:W-:Y:S07]  /*5ed0*/  PLOP3.LUT P5, PT, P5, PT, PT, 0x8, 0x80 ;  /* 0x000000000080781c */ /* 0x000fee0002fae170 */
[----:B------:R-:W-:Y:S11]  /*5ee0*/  @P0 FSETP.EQ.AND P5, PT, RZ, UR38, PT ;  /* 0x00000026ff000c0b */ /* 0x000ff6000bfa2000 */
[----:B------:R-:W-:Y:S02]  /*5ef0*/  @!UPT UIADD3 URZ, UPT, UPT, URZ, URZ, URZ ;  /* 0x000000fffffff290 */ /* 0x000fe4000fffe0ff */
.L_x_119:
[----:B------:R-:W3:Y:S01]  /*5f00*/  LDC.64 R14, c[0x0][0xb10] ;  /* 0x0002c400ff0e7b82 */ /* 0x000ee20000000a00 */
[----:B------:R-:W-:Y:S01]  /*5f10*/  ULEA UR14, UR16, UR13, 0x3 ;  /* 0x0000000d100e7291 */ /* 0x000fe2000f8e18ff */
[----:B------:R-:W-:Y:S01]  /*5f20*/  SHF.L.U32 R12, R30, 0x1f, RZ ;  /* 0x0000001f1e0c7819 */ /* 0x000fe200000006ff */
[----:B------:R-:W-:Y:S01]  /*5f30*/  VIADD R29, R29, 0x1 ;  /* 0x000000011d1d7836 */ /* 0x000fe20000000000 */
[----:B------:R-:W-:Y:S04]  /*5f40*/  @P3 SHF.R.U32.HI R23, RZ, 0x10, R25 ;  /* 0x00000010ff173819 */ /* 0x000fe80000011619 */
[----:B------:R-:W5:Y:S02]  /*5f50*/  LDC.64 R10, c[0x0][0xb18] ;  /* 0x0002c600ff0a7b82 */ /* 0x000f640000000a00 */
[----:B------:R-:W1:Y:S01]  /*5f60*/  SYNCS.PHASECHK.TRANS64.TRYWAIT P4, [UR14+0x320], R12 ;  /* 0x0003200cff0075a7 */ /* 0x000e62000808110e */
[----:B---3--:R-:W-:Y:S05]  /*5f70*/  @!P1 IMAD.HI.U32 R14, R13, R14, RZ ;  /* 0x0000000e0d0e9227 */ /* 0x008fea00078e00ff */
[----:B--2---:R-:W2:Y:S01]  /*5f80*/  @!P1 LDC R0, c[0x0][0xb20] ;  /* 0x0002c800ff009b82 */ /* 0x004ea20000000800 */
[----:B------:R-:W-:Y:S01]  /*5f90*/  @!P1 SHF.R.U32.HI R14, RZ, R15, R14 ;  /* 0x0000000fff0e9219 */ /* 0x000fe2000001160e */
[----:B-----5:R-:W-:Y:S01]  /*5fa0*/  @!P1 IMAD.HI.U32 R11, R8, R11, RZ ;  /* 0x0000000b080b9227 */ /* 0x020fe200078e00ff */
[----:B------:R-:W-:Y:S05]  /*5fb0*/  @!P1 ISETP.NE.AND P0, PT, R10, 0x1, PT ;  /* 0x000000010a00980c */ /* 0x000fea0003f05270 */
[----:B------:R-:W3:Y:S01]  /*5fc0*/  @!P1 LDC R3, c[0x0][0xb0c] ;  /* 0x0002c300ff039b82 */ /* 0x000ee20000000800 */
[----:B--2---:R-:W-:Y:S02]  /*5fd0*/  @!P1 SHF.R.U32.HI R9, RZ, R0, R11 ;  /* 0x00000000ff099219 */ /* 0x004fe4000001160b */
[----:B---3--:R-:W-:Y:S02]  /*5fe0*/  @!P1 ISETP.NE.AND P2, PT, R3, 0x1, PT ;  /* 0x000000010300980c */ /* 0x008fe40003f45270 */
[----:B------:R-:W-:Y:S02]  /*5ff0*/  @!P1 SEL R9, R8, R9, !P0 ;  /* 0x0000000908099207 */ /* 0x000fe40004000000 */
[----:B------:R-:W-:Y:S02]  /*6000*/  ELECT P0, URZ, PT ;  /* 0x0000000000ff782f */ /* 0x000fe40003800000 */
[----:B------:R-:W-:Y:S05]  /*6010*/  @!P1 SEL R14, R13, R14, !P2 ;  /* 0x0000000e0d0e9207 */ /* 0x000fea0005000000 */
[----:B------:R-:W-:Y:S02]  /*6020*/  @!P1 IMAD.IADD R0, R9, 0x1, -R14 ;  /* 0x0000000109009824 */ /* 0x000fe400078e0a0e */
[----:B------:R-:W-:Y:S02]  /*6030*/  @!P1 IMAD.IADD R9, R14, 0x1, -R9 ;  /* 0x000000010e099824 */ /* 0x000fe400078e0a09 */
[----:B------:R-:W-:Y:S02]  /*6040*/  @!P1 IMAD R13, R0, R3, R13 ;  /* 0x00000003000d9224 */ /* 0x000fe400078e020d */
[----:B------:R-:W-:Y:S01]  /*6050*/  @!P1 IMAD R8, R9, R10, R8 ;  /* 0x0000000a09089224 */ /* 0x000fe200078e0208 */
[----:B-1----:R-:W-:Y:S06]  /*6060*/  @!P4 BRA `(.L_x_120) ;  /* 0x000000300020c947 */ /* 0x002fec0003800000 */
.L_x_263:
[----:B------:R-:W-:Y:S01]  /*6070*/  PLOP3.LUT P5, PT, P5, P0, PT, 0xf2, 0x2f ;  /* 0x00000000002f781c */ /* 0x000fe20002fa1e72 */
[----:B------:R-:W-:Y:S01]  /*6080*/  UMOV UR18, 0x0 ;  /* 0x0000000000127882 */ /* 0x000fe20000000000 */
[----:B------:R-:W-:Y:S01]  /*6090*/  UMOV UR19, 0x10000000 ;  /* 0x1000000000137882 */ /* 0x000fe20000000000 */
[----:B------:R-:W-:Y:S01]  /*60a0*/  UMOV UR12, UR36 ;  /* 0x00000024000c7c82 */ /* 0x000fe20008000000 */
[----:B------:R-:W-:Y:S09]  /*60b0*/  @P3 R2UR UR36, R23 ;  /* 0x00000000172432ca */ /* 0x000ff200000e0000 */
[----:B-1----:R-:W-:Y:S01]  /*60c0*/  @!P5 IADD3 R3, P0, PT, R32, 0x580, RZ ;  /* 0x000005802003d810 */ /* 0x002fe20007f1e0ff */
[----:B------:R-:W-:Y:S01]  /*60d0*/  @!P5 IMAD.SHL.U32 R39, R39, 0x8, RZ ;  /* 0x000000082727d824 */ /* 0x000fe200078e00ff */
[----:B------:R-:W-:Y:S01]  /*60e0*/  VOTEU.ALL UP1, P5 ;  /* 0x0000000000ff7886 */ /* 0x000fe20002820000 */
[----:B------:R-:W-:Y:S01]  /*60f0*/  @!P5 IMAD.SHL.U32 R41, R41, 0x40, RZ ;  /* 0x000000402929d824 */ /* 0x000fe200078e00ff */
[----:B------:R-:W-:Y:S01]  /*6100*/  @!P5 R2UR UR9, R3 ;  /* 0x000000000309d2ca */ /* 0x000fe200000e0000 */
[----:B------:R-:W-:Y:S01]  /*6110*/  @!P5 IMAD.X R0, RZ, RZ, R33, P0 ;  /* 0x000000ffff00d224 */ /* 0x000fe200000e0621 */
[----:B------:R-:W-:Y:S01]  /*6120*/  @!P5 R2UR UR10, R39 ;  /* 0x00000000270ad2ca */ /* 0x000fe200000e0000 */
[----:B------:R-:W-:Y:S01]  /*6130*/  @!UP1 ULEA UR15, UR16, UR13, 0xa ;  /* 0x0000000d100f9291 */ /* 0x000fe2000f8e50ff */
[----:B------:R-:W-:Y:S01]  /*6140*/  @!P5 R2UR UR11, R41 ;  /* 0x00000000290bd2ca */ /* 0x000fe200000e0000 */
[----:B------:R-:W-:Y:S01]  /*6150*/  UIADD3 UR16, UPT, UPT, UR16, 0x1, URZ ;  /* 0x0000000110107890 */ /* 0x000fe2000fffe0ff */
[----:B------:R-:W-:Y:S01]  /*6160*/  @!P5 R2UR UR8, R0 ;  /* 0x000000000008d2ca */ /* 0x000fe200000e0000 */
[----:B------:R-:W-:Y:S01]  /*6170*/  IMAD.IADD R39, R8, 0x1, R38 ;  /* 0x0000000108277824 */ /* 0x000fe200078e0226 */
[----:B------:R-:W-:Y:S01]  /*6180*/  ISETP.NE.AND P0, PT, R29, 0x2, PT ;  /* 0x000000021d00780c */ /* 0x000fe20003f05270 */
[----:B------:R-:W-:Y:S03]  /*6190*/  IMAD.IADD R41, R13, 0x1, R40 ;  /* 0x000000010d297824 */ /* 0x000fe600078e0228 */
[----:B------:R-:W-:Y:S01]  /*61a0*/  SEL R3, RZ, 0x1, P0 ;  /* 0x00000001ff037807 */ /* 0x000fe20000000000 */
[----:B------:R-:W-:Y:S01]  /*61b0*/  IMAD.U32 R10, RZ, RZ, UR9 ;  /* 0x00000009ff0a7e24 */ /* 0x000fe2000f8e00ff */
[----:B------:R-:W-:Y:S01]  /*61c0*/  UIADD3 UR9, UPT, UPT, UR14, 0x310, URZ ;  /* 0x000003100e097890 */ /* 0x000fe2000fffe0ff */
[----:B------:R-:W-:Y:S02]  /*61d0*/  SEL R29, R29, RZ, P0 ;  /* 0x000000ff1d1d7207 */ /* 0x000fe40000000000 */
[----:B------:R-:W-:Y:S02]  /*61e0*/  LOP3.LUT R28, R28, R3, RZ, 0x3c, !PT ;  /* 0x000000031c1c7212 */ /* 0x000fe400078e3cff */
[----:B------:R-:W-:Y:S01]  /*61f0*/  IMAD.U32 R11, RZ, RZ, UR8 ;  /* 0x00000008ff0b7e24 */ /* 0x000fe2000f8e00ff */
[----:B------:R-:W-:Y:S01]  /*6200*/  @!P5 R2UR UR20, R10 ;  /* 0x000000000a14d2ca */ /* 0x000fe200000e0000 */
[----:B------:R-:W-:Y:S01]  /*6210*/  @!UP1 UIADD3 UR8, UPT, UPT, UR15, 0x400, URZ ;  /* 0x000004000f089890 */ /* 0x000fe2000fffe0ff */
[----:B------:R-:W-:Y:S02]  /*6220*/  VOTEU.ALL UP1, P5 ;  /* 0x0000000000ff7886 */ /* 0x000fe40002820000 */
[----:B------:R-:W-:Y:S01]  /*6230*/  @!P5 R2UR UR21, R11 ;  /* 0x000000000b15d2ca */ /* 0x000fe200000e0000 */
[----:B------:R-:W-:Y:S11]  /*6240*/  UPRMT UR15, UR4, 0x654, UR9 ;  /* 0x00000654040f7896 */ /* 0x000ff60008000009 */
[----:B------:R-:W-:Y:S01]  /*6250*/  @!UPT UIADD3 URZ, UPT, UPT, URZ, URZ, URZ ;  /* 0x000000fffffff290 */ /* 0x000fe2000fffe0ff */
[----:B------:R2:W-:Y:S01]  /*6260*/  @!UP1 UTMALDG.3D [UR8], [UR20], desc[UR18] ;  /* 0x00001208140095b4 */ /* 0x0005e20008011000 */
[----:B------:R2:W-:Y:S01]  /*6270*/  @!P5 SYNCS.ARRIVE.TRANS64.RED.A0TR RZ, [UR14+0x310], R21 ;  /* 0x00031015ffffd9a7 */ /* 0x0005e2000830040e */
[----:B------:R-:W-:Y:S04]  /*6280*/  UISETP.NE.AND UP1, UPT, UR16, 0x2, UPT ;  /* 0x000000021000788c */ /* 0x000fe8000bf25270 */
[----:B------:R-:W-:Y:S02]  /*6290*/  USEL UR14, URZ, 0x1, UP1 ;  /* 0x00000001ff0e7887 */ /* 0x000fe40008800000 */
[----:B------:R-:W-:Y:S02]  /*62a0*/  USEL UR16, UR16, URZ, UP1 ;  /* 0x000000ff10107287 */ /* 0x000fe40008800000 */
[----:B------:R-:W-:Y:S02]  /*62b0*/  UPLOP3.LUT UP1, UPT, UPT, UPT, UPT, 0x80, 0x8 ;  /* 0x000000000008789c */ /* 0x000fe40003f2f070 */
[----:B------:R-:W-:Y:S01]  /*62c0*/  LOP3.LUT R30, R30, UR14, RZ, 0x3c, !PT ;  /* 0x0000000e1e1e7c12 */ /* 0x000fe2000f8e3cff */
[----:B------:R-:W-:Y:S01]  /*62d0*/  SYNCS.ARRIVE.TRANS64.RED.A1T0 RZ, [UR15], RZ ;  /* 0x000000ffffff79a7 */ /* 0x000fe2000810040f */
[----:B------:R-:W-:Y:S07]  /*62e0*/  @P3 BRA `(.L_x_121) ;  /* 0xfffffff400983947 */ /* 0x000fee000383ffff */
[----:B------:R-:W-:Y:S01]  /*62f0*/  UIADD3 UR13, UPT, UPT, UR13, 0x320, URZ ;  /* 0x000003200d0d7890 */ /* 0x000fe2000fffe0ff */
[----:B------:R-:W-:-:S03]  /*6300*/  SHF.L.U32 R3, R30, 0x1f, RZ ;  /* 0x0000001f1e037819 */ /* 0x000fc600000006ff */
[----:B------:R-:W-:-:S09]  /*6310*/  ULEA UR4, UR16, UR13, 0x3 ;  /* 0x0000000d10047291 */ /* 0x000fd2000f8e18ff */
[----:B------:R-:W1:Y:S02]  /*6320*/  SYNCS.PHASECHK.TRANS64.TRYWAIT P0, [UR4], R3 ;  /* 0x00000003ff0075a7 */ /* 0x000e640008001104 */
[----:B-1----:R-:W-:Y:S05]  /*6330*/  @!P0 BRA `(.L_x_122) ;  /* 0x0000002c00848947 */ /* 0x002fea0003800000 */
.L_x_265:
[----:B------:R-:W-:-:S04]  /*6340*/  UIADD3 UR5, UPT, UPT, UR16, 0x1, URZ ;  /* 0x0000000110057890 */ /* 0x000fc8000fffe0ff */
[----:B------:R-:W-:-:S04]  /*6350*/  UISETP.NE.AND UP0, UPT, UR5, 0x2, UPT ;  /* 0x000000020500788c */ /* 0x000fc8000bf05270 */
[----:B------:R-:W-:Y:S02]  /*6360*/  USEL UR4, URZ, 0x1, UP0 ;  /* 0x00000001ff047887 */ /* 0x000fe40008000000 */
[----:B------:R-:W-:-:S04]  /*6370*/  USEL UR5, UR5, URZ, UP0 ;  /* 0x000000ff05057287 */ /* 0x000fc80008000000 */
[----:B------:R-:W-:Y:S01]  /*6380*/  ULEA UR5, UR5, UR13, 0x3 ;  /* 0x0000000d05057291 */ /* 0x000fe2000f8e18ff */
[----:B-1----:R-:W-:-:S04]  /*6390*/  LOP3.LUT R3, R30, UR4, RZ, 0x3c, !PT ;  /* 0x000000041e037c12 */ /* 0x002fc8000f8e3cff */
[----:B------:R-:W-:Y:S01]  /*63a0*/  SHF.L.U32 R3, R3, 0x1f, RZ ;  /* 0x0000001f03037819 */ /* 0x000fe200000006ff */
[----:B------:R-:W-:-:S07]  /*63b0*/  IMAD.U32 R0, RZ, RZ, UR5 ;  /* 0x00000005ff007e24 */ /* 0x000fce000f8e00ff */
.L_x_123:
[----:B-1----:R1:W3:Y:S02]  /*63c0*/  SYNCS.PHASECHK.TRANS64.TRYWAIT P0, [R0+URZ], R3 ;  /* 0x00000003000075a7 */ /* 0x0022e400080011ff */
[----:B---3--:R-:W-:Y:S05]  /*63d0*/  @!P0 NANOSLEEP.SYNCS 0x989680 ;  /* 0x009896800000895d */ /* 0x008fea0003900000 */
[----:B------:R-:W3:Y:S02]  /*63e0*/  @!P0 SYNCS.PHASECHK.TRANS64 P0, [R0+URZ], R3 ;  /* 0x00000003000085a7 */ /* 0x000ee400080010ff */
[----:B--23--:R-:W-:Y:S05]  /*63f0*/  @P0 EXIT ;  /* 0x000000000000094d */ /* 0x00cfea0003800000 */
[----:B------:R-:W-:Y:S05]  /*6400*/  BRA `(.L_x_123) ;  /* 0xfffffffc00ec7947 */ /* 0x000fea000383ffff */
.L_x_113:
[----:B------:R-:W-:-:S06]  /*6410*/  UISETP.GE.AND UP1, UPT, UR8, 0x4, UPT ;  /* 0x000000040800788c */ /* 0x000fcc000bf26270 */
[----:B------:R-:W-:-:S13]  /*6420*/  PLOP3.LUT P0, PT, PT, PT, UP1, 0x80, 0x8 ;  /* 0x000000000008781c */ /* 0x000fda0003f0f018 */
[----:B------:R-:W-:Y:S05]  /*6430*/  @!P0 EXIT ;  /* 0x000000000000894d */ /* 0x000fea0003800000 */
[----:B------:R-:W-:Y:S01]  /*6440*/  BAR.SYNC.DEFER_BLOCKING 0x6, 0xa0 ;  /* 0x0182800000007b1d */ /* 0x000fe20000010000 */
[C---:B------:R-:W-:Y:S01]  /*6450*/  IMAD.SHL.U32 R0, R52.reuse, 0x8, RZ ;  /* 0x0000000834007824 */ /* 0x040fe200078e00ff */
[----:B------:R-:W-:Y:S01]  /*6460*/  CS2R R48, SRZ ;  /* 0x0000000000307805 */ /* 0x000fe2000001ff00 */
[C---:B------:R-:W-:Y:S02]  /*6470*/  IMAD.U32 R26, R52.reuse, 0x10000, RZ ;  /* 0x00010000341a7824 */ /* 0x040fe400078e00ff */
[----:B------:R-:W-:Y:S01]  /*6480*/  IMAD.SHL.U32 R51, R52, 0x4, RZ ;  /* 0x0000000434337824 */ /* 0x000fe200078e00ff */
[----:B------:R-:W-:Y:S02]  /*6490*/  UMOV UR5, 0x400 ;  /* 0x0000040000057882 */ /* 0x000fe40000000000 */
[----:B------:R-:W1:Y:S01]  /*64a0*/  LDC R45, c[0x0][0x370] ;  /* 0x0000dc00ff2d7b82 */ /* 0x000e620000000800 */
[----:B------:R-:W-:Y:S01]  /*64b0*/  ULEA UR5, UR4, UR5, 0x18 ;  /* 0x0000000504057291 */ /* 0x000fe2000f8ec0ff */
[----:B------:R-:W-:Y:S01]  /*64c0*/  LOP3.LUT R0, R0, 0x78, RZ, 0xc0, !PT ;  /* 0x0000007800007812 */ /* 0x000fe200078ec0ff */
[----:B------:R-:W-:Y:S01]  /*64d0*/  IMAD.MOV.U32 R50, RZ, RZ, 0x1 ;  /* 0x00000001ff327424 */ /* 0x000fe200078e00ff */
[----:B------:R-:W-:Y:S01]  /*64e0*/  LOP3.LUT R26, R26, 0x600000, RZ, 0xc0, !PT ;  /* 0x006000001a1a7812 */ /* 0x000fe200078ec0ff */
[----:B------:R-:W-:Y:S01]  /*64f0*/  IMAD.MOV.U32 R10, RZ, RZ, RZ ;  /* 0x000000ffff0a7224 */ /* 0x000fe200078e00ff */
[----:B------:R-:W-:Y:S01]  /*6500*/  LOP3.LUT R51, R0, 0x180, R51, 0xf8, !PT ;  /* 0x0000018000337812 */ /* 0x000fe200078ef833 */
[----:B------:R-:W2:Y:S01]  /*6510*/  LDCU.64 UR52, c[0x0][0x348] ;  /* 0x00006900ff3477ac */ /* 0x000ea20008000a00 */
[----:B------:R-:W4:Y:S01]  /*6520*/  LDC R24, c[0x0][0xb0c] ;  /* 0x0002c300ff187b82 */ /* 0x000f220000000800 */
[----:B------:R-:W-:-:S02]  /*6530*/  LOP3.LUT R52, R52, 0x60, RZ, 0xc0, !PT ;  /* 0x0000006034347812 */ /* 0x000fc400078ec0ff */
[----:B------:R-:W-:Y:S01]  /*6540*/  SHF.L.U32 R51, R51, 0x1, RZ ;  /* 0x0000000133337819 */ /* 0x000fe200000006ff */
[----:B------:R-:W1:Y:S04]  /*6550*/  LDCU.64 UR40, c[0x0][0x888] ;  /* 0x00011100ff2877ac */ /* 0x000e680008000a00 */
[----:B------:R-:W1:Y:S01]  /*6560*/  LDC R43, c[0x0][0xb20] ;  /* 0x0002c800ff2b7b82 */ /* 0x000e620000000800 */
[----:B------:R-:W3:Y:S01]  /*6570*/  LDS R3, [UR5+0x3f0] ;  /* 0x0003f005ff037984 */ /* 0x000ee20008000800 */
[----:B------:R-:W1:Y:S01]  /*6580*/  LDCU.64 UR42, c[0x0][0x890] ;  /* 0x00011200ff2a77ac */ /* 0x000e620008000a00 */
[----:B------:R-:W-:Y:S01]  /*6590*/  UMOV UR37, URZ ;  /* 0x000000ff00257c82 */ /* 0x000fe20008000000 */
[----:B------:R-:W-:-:S04]  /*65a0*/  UMOV UR49, URZ ;  /* 0x000000ff00317c82 */ /* 0x000fc80008000000 */
[----:B------:R-:W1:Y:S01]  /*65b0*/  LDC R23, c[0x0][0xb30] ;  /* 0x0002cc00ff177b82 */ /* 0x000e620000000800 */
[----:B------:R-:W-:Y:S01]  /*65c0*/  UMOV UR48, URZ ;  /* 0x000000ff00307c82 */ /* 0x000fe20008000000 */
[----:B------:R-:W-:-:S06]  /*65d0*/  UMOV UR47, URZ ;  /* 0x000000ff002f7c82 */ /* 0x000fcc0008000000 */
[----:B------:R-:W1:Y:S08]  /*65e0*/  LDC.64 R36, c[0x0][0xb10] ;  /* 0x0002c400ff247b82 */ /* 0x000e700000000a00 */
[----:B------:R-:W1:Y:S08]  /*65f0*/  LDC.64 R18, c[0x0][0xb18] ;  /* 0x0002c600ff127b82 */ /* 0x000e700000000a00 */
[----:B------:R-:W1:Y:S08]  /*6600*/  LDC.64 R16, c[0x0][0xb28] ;  /* 0x0002ca00ff107b82 */ /* 0x000e700000000a00 */
[----:B------:R-:W1:Y:S01]  /*6610*/  LDC.64 R34, c[0x0][0x8b0] ;  /* 0x00022c00ff227b82 */ /* 0x000e620000000a00 */
[----:B---3--:R-:W-:-:S07]  /*6620*/  IADD3 R26, PT, PT, R3, R26, RZ ;  /* 0x0000001a031a7210 */ /* 0x008fce0007ffe0ff */
[----:B------:R-:W3:Y:S08]  /*6630*/  LDC.64 R32, c[0x0][0x8a8] ;  /* 0x00022a00ff207b82 */ /* 0x000ef00000000a00 */
[----:B--2-4-:R-:W1:Y:S02]  /*6640*/  LDC R44, c[0x0][0x374] ;  /* 0x0000dd00ff2c7b82 */ /* 0x014e640000000800 */
.L_x_139:
[----:B--2---:R-:W2:Y:S01]  /*6650*/  S2UR UR46, SR_CgaCtaId ;  /* 0x00000000002e79c3 */ /* 0x004ea20000008800 */
[----:B------:R-:W-:Y:S01]  /*6660*/  UMOV UR39, 0x400 ;  /* 0x0000040000277882 */ /* 0x000fe20000000000 */
[----:B------:R-:W-:Y:S01]  /*6670*/  SHF.L.U32 R3, R48, 0x1f, RZ ;  /* 0x0000001f30037819 */ /* 0x000fe200000006ff */
[----:B--2---:R-:W-:Y:S06]  /*6680*/  ULEA UR39, UR46, UR39, 0x18 ;  /* 0x000000272e277291 */ /* 0x004fec000f8ec0ff */
[C---:B------:R-:W-:Y:S02]  /*6690*/  LEA R0, R10.reuse, UR39, 0x3 ;  /* 0x000000270a007c11 */ /* 0x040fe4000f8e18ff */
[----:B------:R-:W-:Y:S02]  /*66a0*/  LEA R12, R10, UR39, 0x4 ;  /* 0x000000270a0c7c11 */ /* 0x000fe4000f8e20ff */
[----:B------:R-:W2:Y:S02]  /*66b0*/  SYNCS.PHASECHK.TRANS64.TRYWAIT P0, [R0+URZ+0x340], R3 ;  /* 0x00034003000075a7 */ /* 0x000ea400080011ff */
[----:B-12---:R-:W-:Y:S05]  /*66c0*/  @!P0 BRA `(.L_x_124) ;  /* 0x0000002800b88947 */ /* 0x006fea0003800000 */
.L_x_266:
[----:B------:R-:W-:Y:S01]  /*66d0*/  ISETP.GE.AND P0, PT, R22, 0x1, PT ;  /* 0x000000011600780c */ /* 0x000fe20003f06270 */
[----:B------:R-:W4:Y:S01]  /*66e0*/  LDS.128 R12, [R12+0x3d0] ;  /* 0x0003d0000c0c7984 */ /* 0x000f220000000c00 */
[----:B--2---:R-:W-:Y:S01]  /*66f0*/  VIADD R0, R0, 0x350 ;  /* 0x0000035000007836 */ /* 0x004fe20000000000 */
        /* <DEDUP_REMOVED lines=8> */
[----:B----4-:R-:W-:Y:S04]  /*6780*/  LOP3.LUT P6, RZ, R14, 0x1, RZ, 0xc0, !PT ;  /* 0x000000010eff7812 */ /* 0x010fe800078cc0ff */
[----:B------:R-:W-:Y:S09]  /*6790*/  P2R R53, PR, RZ, 0x40 ;  /* 0x00000040ff357803 */ /* 0x000ff20000000000 */
[----:B------:R-:W-:Y:S02]  /*67a0*/  @P6 MOV R27, R12 ;  /* 0x0000000c001b6202 */ /* 0x000fe40000000f00 */
[----:B------:R-:W-:Y:S01]  /*67b0*/  @P6 LOP3.LUT R25, R13, 0xffff, RZ, 0xc0, !PT ;  /* 0x0000ffff0d196812 */ /* 0x000fe200078ec0ff */
[----:B--2---:R-:W-:Y:S06]  /*67c0*/  @!P0 BRA `(.L_x_125) ;  /* 0x0000000000a48947 */ /* 0x004fec0003800000 */
[----:B-1----:R-:W-:Y:S01]  /*67d0*/  IMAD.HI.U32 R30, R44, R19, RZ ;  /* 0x000000132c1e7227 */ /* 0x002fe200078e00ff */
[----:B------:R-:W-:Y:S02]  /*67e0*/  ISETP.NE.AND P0, PT, R18, 0x1, PT ;  /* 0x000000011200780c */ /* 0x000fe40003f05270 */
[----:B------:R-:W-:Y:S01]  /*67f0*/  ISETP.NE.AND P1, PT, R22, 0x1, PT ;  /* 0x000000011600780c */ /* 0x000fe20003f25270 */
[-C--:B------:R-:W-:Y:S01]  /*6800*/  IMAD.HI.U32 R20, R45, R36.reuse, RZ ;  /* 0x000000242d147227 */ /* 0x080fe200078e00ff */
[----:B------:R-:W-:Y:S02]  /*6810*/  SHF.R.U32.HI R11, RZ, R43, R30 ;  /* 0x0000002bff0b7219 */ /* 0x000fe4000001161e */
[----:B------:R-:W-:Y:S01]  /*6820*/  ISETP.NE.AND P2, PT, R24, 0x1, PT ;  /* 0x000000011800780c */ /* 0x000fe20003f45270 */
[----:B------:R-:W-:Y:S01]  /*6830*/  IMAD.HI.U32 R56, R25, R19, RZ ;  /* 0x0000001319387227 */ /* 0x000fe200078e00ff */
[----:B------:R-:W-:Y:S02]  /*6840*/  SHF.R.U32.HI R20, RZ, R37, R20 ;  /* 0x00000025ff147219 */ /* 0x000fe40000011614 */
[----:B------:R-:W-:Y:S01]  /*6850*/  SEL R3, R44, R11, !P0 ;  /* 0x0000000b2c037207 */ /* 0x000fe20004000000 */
[----:B------:R-:W-:Y:S01]  /*6860*/  IMAD.HI.U32 R54, R27, R36, RZ ;  /* 0x000000241b367227 */ /* 0x000fe200078e00ff */
[----:B------:R-:W-:Y:S03]  /*6870*/  SEL R7, R45, R20, !P2 ;  /* 0x000000142d077207 */ /* 0x000fe60005000000 */
[-C--:B------:R-:W-:Y:S01]  /*6880*/  IMAD.HI.U32 R20, R3, R16.reuse, RZ ;  /* 0x0000001003147227 */ /* 0x080fe200078e00ff */
[----:B------:R-:W-:Y:S03]  /*6890*/  SHF.R.U32.HI R54, RZ, R37, R54 ;  /* 0x00000025ff367219 */ /* 0x000fe60000011636 */
[----:B------:R-:W-:Y:S01]  /*68a0*/  IMAD.HI.U32 R30, R7, R16, RZ ;  /* 0x00000010071e7227 */ /* 0x000fe200078e00ff */
[----:B------:R-:W-:Y:S02]  /*68b0*/  @P1 SHF.R.U32.HI R3, RZ, R17, R20 ;  /* 0x00000011ff031219 */ /* 0x000fe40000011614 */
[----:B------:R-:W-:Y:S02]  /*68c0*/  SHF.R.U32.HI R20, RZ, R43, R56 ;  /* 0x0000002bff147219 */ /* 0x000fe40000011638 */
[----:B------:R-:W-:Y:S01]  /*68d0*/  @P1 SHF.R.U32.HI R7, RZ, R17, R30 ;  /* 0x00000011ff071219 */ /* 0x000fe2000001161e */
[C---:B------:R-:W-:Y:S01]  /*68e0*/  IMAD R2, R22.reuse, R3, RZ ;  /* 0x0000000316027224 */ /* 0x040fe200078e02ff */
[----:B------:R-:W-:Y:S02]  /*68f0*/  SEL R5, R25, R20, !P0 ;  /* 0x0000001419057207 */ /* 0x000fe40004000000 */
[----:B------:R-:W-:Y:S01]  /*6900*/  SEL R3, R27, R54, !P2 ;  /* 0x000000361b037207 */ /* 0x000fe20005000000 */
[----:B------:R-:W-:Y:S01]  /*6910*/  IMAD R4, R22, R7, RZ ;  /* 0x0000000716047224 */ /* 0x000fe200078e02ff */
[C---:B------:R-:W-:Y:S01]  /*6920*/  ISETP.GE.AND P0, PT, R5.reuse, R2, PT ;  /* 0x000000020500720c */ /* 0x040fe20003f06270 */
[----:B------:R-:W-:Y:S03]  /*6930*/  IMAD.HI.U32 R6, R5, R16, RZ ;  /* 0x0000001005067227 */ /* 0x000fe600078e00ff */
[----:B------:R-:W-:Y:S01]  /*6940*/  ISETP.GE.OR P0, PT, R3, R4, P0 ;  /* 0x000000040300720c */ /* 0x000fe20000706670 */
[----:B------:R-:W-:Y:S01]  /*6950*/  IMAD.MOV R4, RZ, RZ, -R3 ;  /* 0x000000ffff047224 */ /* 0x000fe200078e0a03 */
[-C--:B------:R-:W-:Y:S03]  /*6960*/  SHF.R.U32.HI R6, RZ, R17.reuse, R6 ;  /* 0x00000011ff067219 */ /* 0x080fe60000011606 */
[----:B------:R-:W-:Y:S01]  /*6970*/  IMAD R27, R24, R4, R27 ;  /* 0x00000004181b7224 */ /* 0x000fe200078e021b */
[----:B------:R-:W-:Y:S05]  /*6980*/  SEL R9, R5, R6, !P1 ;  /* 0x0000000605097207 */ /* 0x000fea0004800000 */
[----:B------:R-:W-:Y:S02]  /*6990*/  IMAD.MOV R6, RZ, RZ, -R9 ;  /* 0x000000ffff067224 */ /* 0x000fe400078e0a09 */
[C---:B------:R-:W-:Y:S04]  /*69a0*/  @!P0 IMAD.HI.U32 R2, R3.reuse, R16, RZ ;  /* 0x0000001003028227 */ /* 0x040fe800078e00ff */
[----:B------:R-:W-:Y:S01]  /*69b0*/  IMAD R6, R22, R6, R5 ;  /* 0x0000000616067224 */ /* 0x000fe200078e0205 */
[----:B------:R-:W-:Y:S04]  /*69c0*/  @!P0 SHF.R.U32.HI R2, RZ, R17, R2 ;  /* 0x00000011ff028219 */ /* 0x000fe80000011602 */
[----:B------:R-:W-:Y:S02]  /*69d0*/  @!P0 SEL R0, R3, R2, !P1 ;  /* 0x0000000203008207 */ /* 0x000fe40004800000 */
[----:B------:R-:W-:Y:S02]  /*69e0*/  IADD3 R2, PT, PT, -R5, RZ, RZ ;  /* 0x000000ff05027210 */ /* 0x000fe40007ffe1ff */
[----:B------:R-:W-:Y:S01]  /*69f0*/  @!P0 IADD3 R8, PT, PT, R9, -R0, RZ ;  /* 0x8000000009088210 */ /* 0x000fe20007ffe0ff */
[----:B------:R-:W-:Y:S02]  /*6a00*/  @!P0 IMAD R0, R7, R6, R0 ;  /* 0x0000000607008224 */ /* 0x000fe400078e0200 */
[----:B------:R-:W-:Y:S02]  /*6a10*/  IMAD R25, R18, R2, R25 ;  /* 0x0000000212197224 */ /* 0x000fe400078e0219 */
[----:B------:R-:W-:Y:S02]  /*6a20*/  @!P0 IMAD R5, R8, R22, R3 ;  /* 0x0000001608058224 */ /* 0x000fe400078e0203 */
[----:B------:R-:W-:Y:S04]  /*6a30*/  @!P0 IMAD.MOV.U32 R3, RZ, RZ, R0 ;  /* 0x000000ffff038224 */ /* 0x000fe800078e0000 */
[----:B------:R-:W-:Y:S02]  /*6a40*/  IMAD R27, R3, R24, R27 ;  /* 0x00000018031b7224 */ /* 0x000fe400078e021b */
[----:B------:R-:W-:Y:S07]  /*6a50*/  IMAD R25, R5, R18, R25 ;  /* 0x0000001205197224 */ /* 0x000fee00078e0219 */
.L_x_125:
[----:B------:R-:W-:Y:S01]  /*6a60*/  ULEA.HI UR5, UR37, UR37, URZ, 0x1 ;  /* 0x0000002525057291 */ /* 0x000fe2000f8f08ff */
[----:B-1----:R-:W-:Y:S01]  /*6a70*/  ISETP.NE.U32.AND P1, PT, R34, RZ, PT ;  /* 0x000000ff2200720c */ /* 0x002fe20003f25070 */
[----:B------:R-:W-:Y:S02]  /*6a80*/  UISETP.NE.U32.AND UP2, UPT, UR42, URZ, UPT ;  /* 0x000000ff2a00728c */ /* 0x000fe4000bf45070 */
[----:B------:R-:W-:Y:S01]  /*6a90*/  USHF.L.U32 UR4, UR5, 0x2, URZ ;  /* 0x0000000205047899 */ /* 0x000fe200080006ff */
[----:B------:R-:W-:Y:S01]  /*6aa0*/  ISETP.NE.AND.EX P1, PT, R35, RZ, PT, P1 ;  /* 0x000000ff2300720c */ /* 0x000fe20003f25310 */
[----:B------:R-:W-:Y:S02]  /*6ab0*/  UISETP.NE.AND.EX UP2, UPT, UR43, URZ, UPT, UP2 ;  /* 0x000000ff2b00728c */ /* 0x000fe4000bf45320 */
[----:B------:R-:W-:Y:S02]  /*6ac0*/  ULOP3.LUT UR5, UR5, 0xffe, URZ, 0xc0, !UPT ;  /* 0x00000ffe05057892 */ /* 0x000fe4000f8ec0ff */
[----:B------:R-:W-:Y:S02]  /*6ad0*/  UISETP.NE.AND UP0, UPT, UR50, URZ, UPT ;  /* 0x000000ff3200728c */ /* 0x000fe4000bf05270 */
[----:B------:R-:W-:Y:S02]  /*6ae0*/  ULOP3.LUT UR4, UR4, 0xfffffff8, URZ, 0xc0, !UPT ;  /* 0xfffffff804047892 */ /* 0x000fe4000f8ec0ff */
[----:B------:R-:W-:Y:S02]  /*6af0*/  UIADD3 UR5, UPT, UPT, -UR5, UR37, URZ ;  /* 0x0000002505057290 */ /* 0x000fe4000fffe1ff */
[----:B------:R-:W-:Y:S02]  /*6b00*/  PLOP3.LUT P2, PT, PT, PT, UP0, 0x80, 0x8 ;  /* 0x000000000008781c */ /* 0x000fe40003f4f008 */
[----:B------:R-:W-:Y:S02]  /*6b10*/  VIADD R3, R26, UR4 ;  /* 0x000000041a037c36 */ /* 0x000fe40008000000 */
[----:B------:R-:W-:Y:S01]  /*6b20*/  IMAD.U32 R0, RZ, RZ, UR5 ;  /* 0x00000005ff007e24 */ /* 0x000fe2000f8e00ff */
[----:B------:R-:W-:Y:S08]  /*6b30*/  BRA.U !UP2, `(.L_x_126) ;  /* 0x000000010a387547 */ /* 0x000ff0000b800000 */
[----:B------:R-:W-:Y:S01]  /*6b40*/  UISETP.NE.U32.AND UP0, UPT, UR40, URZ, UPT ;  /* 0x000000ff2800728c */ /* 0x000fe2000bf05070 */
[----:B------:R-:W-:Y:S03]  /*6b50*/  HFMA2 R42, -RZ, RZ, 0, 5.9604644775390625e-08 ;  /* 0x00000001ff2a7431 */ /* 0x000fe600000001ff */
[----:B------:R-:W-:Y:S06]  /*6b60*/  UISETP.NE.AND.EX UP0, UPT, UR41, URZ, UPT, UP0 ;  /* 0x000000ff2900728c */ /* 0x000fec000bf05300 */
[----:B------:R-:W-:Y:S05]  /*6b70*/  PLOP3.LUT P0, PT, PT, PT, UP0, 0x80, 0x8 ;  /* 0x000000000008781c */ /* 0x000fea0003f0f008 */
[----:B------:R-:W1:Y:S01]  /*6b80*/  @UP0 LDCU.64 UR6, c[0x0][0x888] ;  /* 0x00011100ff0607ac */ /* 0x000e620008000a00 */
[----:B------:R-:W-:Y:S04]  /*6b90*/  @UP0 UIMAD UR4, UR36, UR42, URZ ;  /* 0x0000002a240402a4 */ /* 0x000fe8000f8e02ff */
[----:B-1----:R-:W-:Y:S06]  /*6ba0*/  @UP0 UIMAD.WIDE UR6, UR4, 0x4, UR6 ;  /* 0x00000004040608a5 */ /* 0x002fec000f8e0206 */
[----:B------:R-:W-:Y:S02]  /*6bb0*/  IMAD.U32 R4, RZ, RZ, UR6 ;  /* 0x00000006ff047e24 */ /* 0x000fe4000f8e00ff */
[----:B------:R-:W-:Y:S05]  /*6bc0*/  IMAD.U32 R5, RZ, RZ, UR7 ;  /* 0x00000007ff057e24 */ /* 0x000fea000f8e00ff */
[----:B------:R-:W2:Y:S02]  /*6bd0*/  @P0 LDG.E R2, desc[UR44][R4.64] ;  /* 0x0000002c04020981 */ /* 0x000ea4000c1e1900 */
[----:B--2---:R-:W-:Y:S01]  /*6be0*/  @P0 R2UR UR38, R2 ;  /* 0x00000000022602ca */ /* 0x004fe200000e0000 */
[----:B------:R-:W-:Y:S05]  /*6bf0*/  IMAD.MOV.U32 R2, RZ, RZ, 0x1 ;  /* 0x00000001ff027424 */ /* 0x000fea00078e00ff */
[----:B------:R-:W-:Y:S08]  /*6c00*/  @!P0 PRMT R42, R2, 0x7610, R42 ;  /* 0x00007610022a8816 */ /* 0x000ff0000000002a */
[----:B------:R-:W1:Y:S02]  /*6c10*/  @!UP0 LDCU UR38, c[0x0][0x880] ;  /* 0x00011000ff2687ac */ /* 0x000e640008000800 */
.L_x_126:
[----:B------:R-:W-:Y:S05]  /*6c20*/  @!P1 BRA `(.L_x_127) ;  /* 0x0000000000209947 */ /* 0x000fea0003800000 */
[----:B---3--:R-:W-:Y:S04]  /*6c30*/  ISETP.NE.U32.AND P0, PT, R32, RZ, PT ;  /* 0x000000ff2000720c */ /* 0x008fe80003f05070 */
[----:B------:R-:W-:Y:S11]  /*6c40*/  ISETP.NE.AND.EX P0, PT, R33, RZ, PT, P0 ;  /* 0x000000ff2100720c */ /* 0x000ff60003f05300 */
[----:B------:R-:W-:Y:S02]  /*6c50*/  @!UPT UIADD3 URZ, UPT, UPT, URZ, URZ, URZ ;  /* 0x000000fffffff290 */ /* 0x000fe4000fffe0ff */
[----:B------:R-:W2:Y:S01]  /*6c60*/  @P0 LDC.64 R4, c[0x0][0x8a8] ;  /* 0x00022a00ff040b82 */ /* 0x000ea20000000a00 */
[----:B------:R-:W-:Y:S04]  /*6c70*/  @P0 IMAD R2, R34, UR36, RZ ;  /* 0x0000002422020c24 */ /* 0x000fe8000f8e02ff */
[----:B--2---:R-:W-:Y:S05]  /*6c80*/  @P0 IMAD.WIDE R4, R2, 0x4, R4 ;  /* 0x0000000402040825 */ /* 0x004fea00078e0204 */
[----:B-----5:R2:W5:Y:S02]  /*6c90*/  @P0 LDG.E R28, desc[UR44][R4.64] ;  /* 0x0000002c041c0981 */ /* 0x020564000c1e1900 */
[----:B--2---:R-:W4:Y:S02]  /*6ca0*/  @!P0 LDC R28, c[0x0][0x8a0] ;  /* 0x00022800ff1c8b82 */ /* 0x004f240000000800 */
.L_x_127:
[----:B------:R-:W2:Y:S01]  /*6cb0*/  LDC.64 R8, c[0x0][0xb10] ;  /* 0x0002c400ff087b82 */ /* 0x000ea20000000a00 */
[----:B------:R-:W-:Y:S01]  /*6cc0*/  UISETP.NE.AND UP4, UPT, UR50, URZ, UPT ;  /* 0x000000ff3200728c */ /* 0x000fe2000bf85270 */
[----:B-1----:R-:W-:Y:S01]  /*6cd0*/  @P2 FSETP.NEU.AND P1, PT, RZ, UR38, PT ;  /* 0x00000026ff002c0b */ /* 0x002fe2000bf2d000 */
[----:B------:R-:W-:Y:S01]  /*6ce0*/  UPLOP3.LUT UP0, UPT, UPT, UPT, UPT, 0x40, 0x4 ;  /* 0x000000000004789c */ /* 0x000fe20003f0e870 */
[----:B------:R-:W-:Y:S01]  /*6cf0*/  @P2 LOP3.LUT P0, RZ, R42, 0xff, RZ, 0xc0, !PT ;  /* 0x000000ff2aff2812 */ /* 0x000fe2000780c0ff */
[----:B------:R-:W-:Y:S03]  /*6d00*/  ULEA UR55, UR37, UR39, 0x3 ;  /* 0x0000002725377291 */ /* 0x000fe6000f8e18ff */
[----:B------:R-:W1:Y:S01]  /*6d10*/  LDC.64 R6, c[0x0][0xb18] ;  /* 0x0002c600ff067b82 */ /* 0x000e620000000a00 */
[----:B------:R-:W-:Y:S01]  /*6d20*/  LOP3.LUT R11, R50, 0x1, RZ, 0x3c, !PT ;  /* 0x00000001320b7812 */ /* 0x000fe200078e3cff */
[----:B------:R-:W-:Y:S01]  /*6d30*/  USHF.L.U32 UR51, UR49, 0xa, URZ ;  /* 0x0000000a31337899 */ /* 0x000fe200080006ff */
[----:B------:R-:W-:Y:S01]  /*6d40*/  SHF.L.U32 R20, R49, 0x1f, RZ ;  /* 0x0000001f31147819 */ /* 0x000fe200000006ff */
[----:B------:R-:W-:Y:S01]  /*6d50*/  IMAD R29, R0, 0x100000, R3 ;  /* 0x00100000001d7824 */ /* 0x000fe200078e0203 */
[----:B------:R-:W-:Y:S01]  /*6d60*/  @P6 SHF.R.U32.HI R47, RZ, 0x10, R13 ;  /* 0x00000010ff2f6819 */ /* 0x000fe2000001160d */
[----:B------:R-:W3:Y:S01]  /*6d70*/  @UP4 LDCU.64 UR4, c[0x0][0x888] ;  /* 0x00011100ff0447ac */ /* 0x000ee20008000a00 */
[----:B------:R-:W-:Y:S01]  /*6d80*/  VIADD R56, R10, 0x1 ;  /* 0x000000010a387836 */ /* 0x000fe20000000000 */
[----:B------:R-:W-:Y:S01]  /*6d90*/  CS2R R30, SRZ ;  /* 0x00000000001e7805 */ /* 0x000fe2000001ff00 */
[----:B------:R-:W-:Y:S01]  /*6da0*/  IMAD.U32 R12, RZ, RZ, UR51 ;  /* 0x00000033ff0c7e24 */ /* 0x000fe2000f8e00ff */
[----:B------:R-:W-:Y:S01]  /*6db0*/  @UP4 UPLOP3.LUT UP0, UPT, UPT, UPT, UP2, 0x80, 0x8 ;  /* 0x000000000008489c */ /* 0x000fe20003f0f020 */
[----:B------:R-:W-:Y:S03]  /*6dc0*/  @P2 VOTEU.ANY UP1, P1 ;  /* 0x0000000000ff2886 */ /* 0x000fe60000820100 */
[----:B------:R-:W-:Y:S01]  /*6dd0*/  IADD3 R55, PT, PT, R12, UR39, R51 ;  /* 0x000000270c377c10 */ /* 0x000fe2000fffe033 */
[----:B---3--:R-:W-:Y:S02]  /*6de0*/  @UP4 UISETP.NE.U32.AND UP3, UPT, UR4, URZ, UPT ;  /* 0x000000ff0400428c */ /* 0x008fe4000bf65070 */
[----:B------:R-:W-:Y:S02]  /*6df0*/  @UP4 USEL UR4, URZ, 0xffffffff, UP1 ;  /* 0xffffffffff044887 */ /* 0x000fe40008800000 */
[----:B------:R-:W-:Y:S01]  /*6e00*/  @UP4 UISETP.NE.AND.EX UP3, UPT, UR5, URZ, UPT, UP3 ;  /* 0x000000ff0500428c */ /* 0x000fe2000bf65330 */
[----:B------:R-:W-:Y:S01]  /*6e10*/  @P2 VOTEU.ANY UP1, P0 ;  /* 0x0000000000ff2886 */ /* 0x000fe20000020100 */
[----:B------:R-:W-:Y:S02]  /*6e20*/  ISETP.NE.AND P0, PT, R23, 0x1, PT ;  /* 0x000000011700780c */ /* 0x000fe40003f05270 */
[----:B------:R-:W-:Y:S04]  /*6e30*/  @UP4 USEL UR5, URZ, 0xffffffff, UP3 ;  /* 0xffffffffff054887 */ /* 0x000fe80009800000 */
[----:B------:R-:W-:Y:S04]  /*6e40*/  @UP0 USEL UR4, UR5, UR4, !UP1 ;  /* 0x0000000405040287 */ /* 0x000fe8000c800000 */
[----:B------:R-:W-:Y:S03]  /*6e50*/  @UP4 ULOP3.LUT UR4, UR4, 0x1, URZ, 0xc0, !UPT ;  /* 0x0000000104044892 */ /* 0x000fe6000f8ec0ff */
[----:B------:R-:W3:Y:S01]  /*6e60*/  @!P0 LDC R2, c[0x0][0xb20] ;  /* 0x0002c800ff028b82 */ /* 0x000ee20000000800 */
[----:B------:R-:W-:Y:S01]  /*6e70*/  UISETP.NE.U32.OR UP0, UPT, UR4, 0x1, !UP4 ;  /* 0x000000010400788c */ /* 0x000fe2000e705470 */
[----:B--2---:R-:W-:Y:S01]  /*6e80*/  @!P0 IMAD.HI.U32 R8, R27, R8, RZ ;  /* 0x000000081b088227 */ /* 0x004fe200078e00ff */
[----:B------:R-:W-:Y:S05]  /*6e90*/  ULEA UR4, UR49, UR39, 0x3 ;  /* 0x0000002731047291 */ /* 0x000fea000f8e18ff */
[----:B------:R-:W2:Y:S01]  /*6ea0*/  @!P0 LDC R4, c[0x0][0xb0c] ;  /* 0x0002c300ff048b82 */ /* 0x000ea20000000800 */
[----:B-1----:R-:W-:Y:S01]  /*6eb0*/  @!P0 ISETP.NE.AND P1, PT, R6, 0x1, PT ;  /* 0x000000010600880c */ /* 0x002fe20003f25270 */
[----:B------:R-:W-:Y:S01]  /*6ec0*/  @!P0 IMAD.HI.U32 R7, R25, R7, RZ ;  /* 0x0000000719078227 */ /* 0x000fe200078e00ff */
[----:B------:R-:W-:Y:S01]  /*6ed0*/  PLOP3.LUT P5, PT, PT, PT, UP0, 0x80, 0x8 ;  /* 0x000000000008781c */ /* 0x000fe20003faf008 */
[----:B------:R-:W-:Y:S01]  /*6ee0*/  UP2UR UR54, UPR, URZ, 0x1 ;  /* 0x00000001ff367883 */ /* 0x000fe20008000000 */
[----:B------:R-:W-:Y:S02]  /*6ef0*/  @!P0 SHF.R.U32.HI R8, RZ, R9, R8 ;  /* 0x00000009ff088219 */ /* 0x000fe40000011608 */
[----:B------:R-:W-:Y:S09]  /*6f00*/  P2R R54, PR, RZ, 0x20 ;  /* 0x00000020ff367803 */ /* 0x000ff20000000000 */
[----:B------:R-:W-:Y:S04]  /*6f10*/  @P5 SHF.L.U32 R21, R11, 0x1f, RZ ;  /* 0x0000001f0b155819 */ /* 0x000fe800000006ff */
[----:B------:R-:W1:Y:S01]  /*6f20*/  @P5 SYNCS.PHASECHK.TRANS64.TRYWAIT P4, [UR4+0x310], R21 ;  /* 0x00031015ff0055a7 */ /* 0x000e620008081104 */
[----:B---3--:R-:W-:Y:S02]  /*6f30*/  @!P0 SHF.R.U32.HI R2, RZ, R2, R7 ;  /* 0x00000002ff028219 */ /* 0x008fe40000011607 */
[----:B--2---:R-:W-:Y:S02]  /*6f40*/  @!P0 ISETP.NE.AND P2, PT, R4, 0x1, PT ;  /* 0x000000010400880c */ /* 0x004fe40003f45270 */
[----:B------:R-:W-:Y:S02]  /*6f50*/  @!P0 SEL R5, R25, R2, !P1 ;  /* 0x0000000219058207 */ /* 0x000fe40004800000 */
[----:B------:R-:W-:Y:S02]  /*6f60*/  @!P0 SEL R8, R27, R8, !P2 ;  /* 0x000000081b088207 */ /* 0x000fe40005000000 */
[----:B------:R-:W-:Y:S03]  /*6f70*/  PLOP3.LUT P1, PT, PT, PT, PT, 0x8, 0x80 ;  /* 0x000000000080781c */ /* 0x000fe60003f2e170 */
[----:B------:R-:W-:Y:S02]  /*6f80*/  @!P0 IMAD.IADD R2, R5, 0x1, -R8 ;  /* 0x0000000105028824 */ /* 0x000fe400078e0a08 */
[----:B------:R-:W-:Y:S01]  /*6f90*/  @!P0 IMAD.IADD R5, R8, 0x1, -R5 ;  /* 0x0000000108058824 */ /* 0x000fe200078e0a05 */
[----:B------:R2:W3:Y:S01]  /*6fa0*/  SYNCS.PHASECHK.TRANS64.TRYWAIT P3, [UR55+0x360], R20 ;  /* 0x00036014ff0075a7 */ /* 0x0004e20008061137 */
[----:B------:R-:W-:Y:S02]  /*6fb0*/  @!P0 IMAD R27, R2, R4, R27 ;  /* 0x00000004021b8224 */ /* 0x000fe400078e021b */
[----:B------:R-:W-:Y:S01]  /*6fc0*/  @!P0 IMAD R25, R5, R6, R25 ;  /* 0x0000000605198224 */ /* 0x000fe200078e0219 */
[----:B-1----:R-:W-:Y:S01]  /*6fd0*/  @P5 PLOP3.LUT P1, PT, P4, PT, PT, 0x8, 0x80 ;  /* 0x000000000080581c */ /* 0x002fe2000272e170 */
[----:B------:R-:W-:Y:S01]  /*6fe0*/  @!UPT UIADD3 URZ, UPT, UPT, URZ, URZ, URZ ;  /* 0x000000fffffff290 */ /* 0x000fe2000fffe0ff */
[----:B--2---:R-:W-:Y:S11]  /*6ff0*/  BRA.U !UP0, `(.L_x_128) ;  /* 0x0000000108507547 */ /* 0x004ff6000b800000 */
[----:B------:R-:W-:Y:S02]  /*7000*/  FSETP.NEU.AND P2, PT, RZ, UR38, PT ;  /* 0x00000026ff007c0b */ /* 0x000fe4000bf4d000 */
[----:B------:R-:W-:Y:S01]  /*7010*/  LOP3.LUT P0, RZ, R42, 0xff, RZ, 0xc0, !PT ;  /* 0x000000ff2aff7812 */ /* 0x000fe2000780c0ff */
[----:B------:R-:W-:Y:S01]  /*7020*/  @!UPT UIADD3 URZ, UPT, UPT, URZ, URZ, URZ ;  /* 0x000000fffffff290 */ /* 0x000fe2000fffe0ff */
[----:B------:R-:W-:Y:S11]  /*7030*/  @!P1 BRA `(.L_x_129) ;  /* 0x00000000000c9947 */ /* 0x000ff60003800000 */
[----:B------:R-:W-:Y:S04]  /*7040*/  SHF.L.U32 R11, R11, 0x1f, RZ ;  /* 0x0000001f0b0b7819 */ /* 0x000fe800000006ff */
[----:B------:R-:W1:Y:S02]  /*7050*/  SYNCS.PHASECHK.TRANS64.TRYWAIT P1, [UR4+0x310], R11 ;  /* 0x0003100bff0075a7 */ /* 0x000e640008021104 */
[----:B-1----:R-:W-:Y:S05]  /*7060*/  @!P1 BRA `(.L_x_130) ;  /* 0x0000002000649947 */ /* 0x002fea0003800000 */
.L_x_129:
[----:B------:R-:W-:Y:S01]  /*7070*/  UISETP.NE.U32.AND UP0, UPT, UR40, URZ, UPT ;  /* 0x000000ff2800728c */ /* 0x000fe2000bf05070 */
[----:B------:R-:W-:Y:S01]  /*7080*/  HFMA2 R30, -RZ, RZ, 0, 0 ;  /* 0x00000000ff1e7431 */ /* 0x000fe200000001ff */
[----:B------:R-:W-:Y:S01]  /*7090*/  VOTEU.ANY UP1, P2 ;  /* 0x0000000000ff7886 */ /* 0x000fe20001020100 */
[----:B------:R-:W-:Y:S02]  /*70a0*/  USEL UR4, URZ, 0xffffffff, UP1 ;  /* 0xffffffffff047887 */ /* 0x000fe40008800000 */
[----:B------:R-:W-:Y:S04]  /*70b0*/  UISETP.NE.AND.EX UP0, UPT, UR41, URZ, UPT, UP0 ;  /* 0x000000ff2900728c */ /* 0x000fe8000bf05300 */
[----:B------:R-:W-:Y:S03]  /*70c0*/  USEL UR5, URZ, 0xffffffff, UP0 ;  /* 0xffffffffff057887 */ /* 0x000fe60008000000 */
[----:B------:R-:W-:Y:S01]  /*70d0*/  VOTEU.ANY UP0, P0 ;  /* 0x0000000000ff7886 */ /* 0x000fe20000000100 */
[----:B------:R-:W-:Y:S04]  /*70e0*/  @UP2 USEL UR4, UR5, UR4, !UP0 ;  /* 0x0000000405042287 */ /* 0x000fe8000c000000 */
[----:B------:R-:W-:Y:S04]  /*70f0*/  ULOP3.LUT UR4, UR4, 0x1, URZ, 0xc0, !UPT ;  /* 0x0000000104047892 */ /* 0x000fe8000f8ec0ff */
[----:B------:R-:W-:Y:S06]  /*7100*/  UISETP.NE.U32.AND UP0, UPT, UR4, 0x1, UPT ;  /* 0x000000010400788c */ /* 0x000fec000bf05070 */
[----:B------:R-:W-:Y:S11]  /*7110*/  PLOP3.LUT P0, PT, PT, PT, UP0, 0x80, 0x8 ;  /* 0x000000000008781c */ /* 0x000ff60003f0f008 */
[----:B------:R-:W-:Y:S02]  /*7120*/  @!UPT UIADD3 URZ, UPT, UPT, URZ, URZ, URZ ;  /* 0x000000fffffff290 */ /* 0x000fe4000fffe0ff */
[----:B------:R2:W1:Y:S02]  /*7130*/  @P0 LDSM.16.M88.2 R30, [R55+0x400] ;  /* 0x00040000371e083b */ /* 0x0004640000000100 */
.L_x_128:
[----:B------:R-:W-:Y:S04]  /*7140*/  SHF.R.U32.HI R3, RZ, 0x15, R29 ;  /* 0x00000015ff037819 */ /* 0x000fe8000001161d */
[----:B------:R-:W-:Y:S01]  /*7150*/  LOP3.LUT P0, RZ, R3, 0x3, R46, 0x48, !PT ;  /* 0x0000000303ff7812 */ /* 0x000fe2000780482e */
[----:B------:R-:W-:Y:S01]  /*7160*/  @!UPT UIADD3 URZ, UPT, UPT, URZ, URZ, URZ ;  /* 0x000000fffffff290 */ /* 0x000fe2000fffe0ff */
[----:B---3--:R-:W-:Y:S11]  /*7170*/  @P3 BRA `(.L_x_131) ;  /* 0x0000000000083947 */ /* 0x008ff60003800000 */
[----:B------:R-:W3:Y:S02]  /*7180*/  SYNCS.PHASECHK.TRANS64.TRYWAIT P1, [UR55+0x360], R20 ;  /* 0x00036014ff0075a7 */ /* 0x000ee40008021137 */
[----:B---3--:R-:W-:Y:S05]  /*7190*/  @!P1 BRA `(.L_x_132) ;  /* 0x0000002000309947 */ /* 0x008fea0003800000 */
.L_x_131:
[----:B------:R-:W-:Y:S05]  /*71a0*/  @!P0 BRA `(.L_x_133) ;  /* 0x0000000000408947 */ /* 0x000fea0003800000 */
[----:B------:R-:W2:Y:S01]  /*71b0*/  LDCU.64 UR8, c[0x4][0x68] ;  /* 0x01000d00ff0877ac */ /* 0x000ea20008000a00 */
[----:B---3--:R-:W-:Y:S01]  /*71c0*/  MOV R3, 0x0 ;  /* 0x0000000000037802 */ /* 0x008fe20000000f00 */
[----:B------:R-:W-:Y:S02]  /*71d0*/  HFMA2 R12, -RZ, RZ, 0, 5.9604644775390625e-08 ;  /* 0x00000001ff0c7431 */ /* 0x000fe400000001ff */
[----:B------:R-:W-:Y:S02]  /*71e0*/  IMAD.MOV.U32 R8, RZ, RZ, 0x192 ;  /* 0x00000192ff087424 */ /* 0x000fe400078e00ff */
[----:B------:R-:W-:Y:S01]  /*71f0*/  IMAD.MOV.U32 R13, RZ, RZ, RZ ;  /* 0x000000ffff0d7224 */ /* 0x000fe200078e00ff */
[----:B------:R-:W3:Y:S01]  /*7200*/  LDCU.64 UR6, c[0x4][0x70] ;  /* 0x01000e00ff0677ac */ /* 0x000ee20008000a00 */
[----:B------:R-:W4:Y:S01]  /*7210*/  LDC.64 R2, c[0x4][R3] ;  /* 0x0100000003027b82 */ /* 0x000f220000000a00 */
[----:B------:R-:W1:Y:S01]  /*7220*/  LDCU.64 UR4, c[0x4][0x8] ;  /* 0x01000100ff0477ac */ /* 0x000e620008000a00 */
[----:B--2---:R-:W-:Y:S01]  /*7230*/  MOV R5, UR9 ;  /* 0x0000000900057c02 */ /* 0x004fe20008000f00 */
[----:B------:R-:W-:Y:S01]  /*7240*/  IMAD.U32 R4, RZ, RZ, UR8 ;  /* 0x00000008ff047e24 */ /* 0x000fe2000f8e00ff */
[----:B---3--:R-:W-:Y:S01]  /*7250*/  MOV R7, UR7 ;  /* 0x0000000700077c02 */ /* 0x008fe20008000f00 */
[----:B------:R-:W-:Y:S01]  /*7260*/  IMAD.U32 R6, RZ, RZ, UR6 ;  /* 0x00000006ff067e24 */ /* 0x000fe2000f8e00ff */
[----:B-1----:R-:W-:Y:S01]  /*7270*/  MOV R11, UR5 ;  /* 0x00000005000b7c02 */ /* 0x002fe20008000f00 */
[----:B------:R-:W-:Y:S02]  /*7280*/  IMAD.U32 R10, RZ, RZ, UR4 ;  /* 0x00000004ff0a7e24 */ /* 0x000fe4000f8e00ff */
[----:B------:R-:W-:Y:S07]  /*7290*/  LEPC R20, `(.L_x_133) ;  /* 0x000000001014794e */ /* 0x000fee0000000000 */
[----:B----45:R-:W-:Y:S05]  /*72a0*/  CALL.ABS.NOINC R2 ;  /* 0x0000000002007343 */ /* 0x030fea0003c00000 */
.L_x_133:
[----:B------:R-:W-:Y:S01]  /*72b0*/  ISETP.NE.AND P0, PT, R52, RZ, PT ;  /* 0x000000ff3400720c */ /* 0x000fe20003f05270 */
[----:B------:R-:W-:Y:S05]  /*72c0*/  WARPSYNC.ALL ;  /* 0x0000000000007948 */ /* 0x000fea0003800000 */
[----:B------:R-:W-:Y:S01]  /*72d0*/  R2UR UR4, R29 ;  /* 0x000000001d0472ca */ /* 0x000fe200000e0000 */
[----:B------:R-:W-:Y:S01]  /*72e0*/  UIADD3 UR5, UPT, UPT, UR55, 0x380, URZ ;  /* 0x0000038037057890 */ /* 0x000fe2000fffe0ff */
[--C-:B-1----:R-:W-:Y:S01]  /*72f0*/  HADD2.F32 R5, -RZ, R30.reuse.H0_H0 ;  /* 0x2000001eff057230 */ /* 0x102fe20000004100 */
[----:B------:R-:W-:Y:S01]  /*7300*/  UIADD3 UR8, UPT, UPT, UR49, 0x1, URZ ;  /* 0x0000000131087890 */ /* 0x000fe2000fffe0ff */
[----:B------:R-:W-:Y:S01]  /*7310*/  HADD2.F32 R7, -RZ, R30.H1_H1 ;  /* 0x3000001eff077230 */ /* 0x000fe20000004100 */
[----:B------:R-:W-:Y:S01]  /*7320*/  UPRMT UR5, UR46, 0x654, UR5 ;  /* 0x000006542e057896 */ /* 0x000fe20008000005 */
[--C-:B------:R-:W-:Y:S01]  /*7330*/  HADD2.F32 R6, -RZ, R31.reuse.H0_H0 ;  /* 0x2000001fff067230 */ /* 0x100fe20000004100 */
[----:B------:R-:W-:Y:S01]  /*7340*/  UIADD3 UR9, UPT, UPT, UR37, 0x1, URZ ;  /* 0x0000000125097890 */ /* 0x000fe2000fffe0ff */
[----:B------:R-:W-:Y:S01]  /*7350*/  HADD2.F32 R13, -RZ, R31.H1_H1 ;  /* 0x3000001fff0d7230 */ /* 0x000fe20000004100 */
[----:B------:R-:W-:Y:S04]  /*7360*/  BSSY.RECONVERGENT B0, `(.L_x_134) ;  /* 0x0000021000007945 */ /* 0x000fe80003800200 */
[----:B------:R-:W1:Y:S01]  /*7370*/  LDTM.16dp256bit R8, tmem[UR4] ;  /* 0x00000004000879ee */ /* 0x000e620008020000 */
[----:B------:R-:W-:Y:S01]  /*7380*/  NOP ;  /* 0x0000000000007918 */ /* 0x000fe20000000000 */
[----:B-1----:R-:W-:Y:S01]  /*7390*/  SYNCS.ARRIVE.TRANS64.RED.A1T0 RZ, [UR5], RZ ;  /* 0x000000ffffff79a7 */ /* 0x002fe20008100405 */
[C---:B----45:R-:W-:Y:S01]  /*73a0*/  FMUL R0, R28.reuse, R8 ;  /* 0x000000081c007220 */ /* 0x070fe20000400000 */
[C---:B------:R-:W-:Y:S01]  /*73b0*/  FMUL R2, R28.reuse, R9 ;  /* 0x000000091c027220 */ /* 0x040fe20000400000 */
[C---:B---3--:R-:W-:Y:S01]  /*73c0*/  FMUL R3, R28.reuse, R10 ;  /* 0x0000000a1c037220 */ /* 0x048fe20000400000 */
[----:B------:R-:W-:Y:S01]  /*73d0*/  FMUL R4, R28, R11 ;  /* 0x0000000b1c047220 */ /* 0x000fe20000400000 */
[----:B------:R-:W-:Y:S01]  /*73e0*/  FFMA R0, R5, UR38, R0 ;  /* 0x0000002605007c23 */ /* 0x000fe20008000000 */
[----:B------:R-:W-:Y:S01]  /*73f0*/  FFMA R2, R7, UR38, R2 ;  /* 0x0000002607027c23 */ /* 0x000fe20008000002 */
[----:B------:R-:W-:Y:S01]  /*7400*/  FFMA R3, R6, UR38, R3 ;  /* 0x0000002606037c23 */ /* 0x000fe20008000003 */
[----:B------:R-:W-:Y:S03]  /*7410*/  FFMA R4, R13, UR38, R4 ;  /* 0x000000260d047c23 */ /* 0x000fe60008000004 */
[----:B------:R-:W-:Y:S02]  /*7420*/  F2FP.F16.F32.PACK_AB R14, R2, R0 ;  /* 0x00000000020e723e */ /* 0x000fe400000000ff */
[----:B------:R-:W-:Y:S05]  /*7430*/  F2FP.F16.F32.PACK_AB R15, R4, R3 ;  /* 0x00000003040f723e */ /* 0x000fea00000000ff */
[----:B------:R1:W-:Y:S01]  /*7440*/  STSM.16.M88.2 [R55+0x400], R14 ;  /* 0x0004000e37007844 */ /* 0x0003e20000000100 */
[----:B------:R-:W-:Y:S01]  /*7450*/  @!PT LDS RZ, [RZ] ;  /* 0x00000000fffff984 */ /* 0x000fe20000000800 */
[----:B------:R-:W-:Y:S01]  /*7460*/  @!PT LDS RZ, [RZ] ;  /* 0x00000000fffff984 */ /* 0x000fe20000000800 */
[----:B------:R-:W-:Y:S01]  /*7470*/  @!PT LDS RZ, [RZ] ;  /* 0x00000000fffff984 */ /* 0x000fe20000000800 */
[----:B------:R-:W-:Y:S01]  /*7480*/  @!PT LDS RZ, [RZ] ;  /* 0x00000000fffff984 */ /* 0x000fe20000000800 */
[----:B------:R3:W-:Y:S07]  /*7490*/  MEMBAR.ALL.CTA ;  /* 0x0000000000007992 */ /* 0x0007ee0000008000 */
[----:B---3--:R-:W3:Y:S02]  /*74a0*/  FENCE.VIEW.ASYNC.S ;  /* 0x00000000000073c6 */ /* 0x008ee40000000000 */
[----:B---3--:R-:W-:Y:S06]  /*74b0*/  BAR.SYNC.DEFER_BLOCKING 0x1, 0x80 ;  /* 0x0042000000007b1d */ /* 0x008fec0000010000 */
[----:B------:R-:W-:Y:S05]  /*74c0*/  @P0 BRA `(.L_x_135) ;  /* 0x0000000000280947 */ /* 0x000fea0003800000 */
[----:B------:R-:W-:Y:S01]  /*74d0*/  R2UR UR11, R39 ;  /* 0x00000000270b72ca */ /* 0x000fe200000e0000 */
[----:B------:R-:W-:Y:S01]  /*74e0*/  UIADD3 UR12, UP0, UPT, UR52, 0x680, URZ ;  /* 0x00000680340c7890 */ /* 0x000fe2000ff1e0ff */
[----:B------:R-:W-:Y:S01]  /*74f0*/  R2UR UR10, R41 ;  /* 0x00000000290a72ca */ /* 0x000fe200000e0000 */
[----:B------:R-:W-:Y:S02]  /*7500*/  UIADD3 UR4, UPT, UPT, UR39, 0x400, UR51 ;  /* 0x0000040027047890 */ /* 0x000fe4000fffe033 */
[----:B------:R-:W-:Y:S01]  /*7510*/  UIADD3.X UR13, UPT, UPT, URZ, UR53, URZ, UP0, !UPT ;  /* 0x00000035ff0d7290 */ /* 0x000fe200087fe4ff */
[----:B------:R-:W-:Y:S07]  /*7520*/  UMOV UR7, UR36 ;  /* 0x0000002400077c82 */ /* 0x000fee0008000000 */
[----:B------:R-:W-:Y:S02]  /*7530*/  USHF.L.U32 UR5, UR11, 0x3, URZ ;  /* 0x000000030b057899 */ /* 0x000fe400080006ff */
[----:B------:R-:W-:Y:S09]  /*7540*/  USHF.L.U32 UR6, UR10, 0x6, URZ ;  /* 0x000000060a067899 */ /* 0x000ff200080006ff */
[----:B------:R3:W-:Y:S02]  /*7550*/  UTMASTG.3D [UR4], [UR12] ;  /* 0x000000040c0073b5 */ /* 0x0007e40008010000 */
[----:B---3--:R0:W-:Y:S02]  /*7560*/  UTMACMDFLUSH ;  /* 0x00000000000079b7 */ /* 0x0081e40000000000 */
.L_x_135:
[----:B------:R-:W-:Y:S05]  /*7570*/  BSYNC.RECONVERGENT B0 ;  /* 0x0000000000007941 */ /* 0x000fea0003800200 */
.L_x_134:
[----:B------:R-:W-:Y:S04]  /*7580*/  BSSY.RECONVERGENT B0, `(.L_x_136) ;  /* 0x0000003000007945 */ /* 0x000fe80003800200 */
[----:B------:R-:W-:Y:S05]  /*7590*/  @P0 BRA `(.L_x_137) ;  /* 0x0000000000040947 */ /* 0x000fea0003800000 */
[----:B------:R-:W-:Y:S04]  /*75a0*/  DEPBAR.LE SB0, 0x0 ;  /* 0x000080000000791a */ /* 0x000fe80000000000 */
.L_x_137:
[----:B------:R-:W-:Y:S05]  /*75b0*/  BSYNC.RECONVERGENT B0 ;  /* 0x0000000000007941 */ /* 0x000fea0003800200 */
.L_x_136:
[----:B------:R-:W-:Y:S01]  /*75c0*/  BAR.SYNC.DEFER_BLOCKING 0x1, 0x80 ;  /* 0x0042000000007b1d */ /* 0x000fe20000010000 */
[----:B------:R-:W-:Y:S04]  /*75d0*/  UIADD3 UR48, UPT, UPT, UR48, 0x1, URZ ;  /* 0x0000000130307890 */ /* 0x000fe8000fffe0ff */
[----:B------:R-:W-:Y:S09]  /*75e0*/  UISETP.NE.AND UP0, UPT, UR48, URZ, UPT ;  /* 0x000000ff3000728c */ /* 0x000ff2000bf05270 */
[----:B------:R-:W-:Y:S05]  /*75f0*/  BRA.U !UP0, `(.L_x_138) ;  /* 0x0000000108247547 */ /* 0x000fea000b800000 */
[----:B------:R-:W-:Y:S01]  /*7600*/  UISETP.NE.AND UP0, UPT, UR54, URZ, UPT ;  /* 0x000000ff3600728c */ /* 0x000fe2000bf05270 */
[----:B------:R-:W-:Y:S10]  /*7610*/  ISETP.NE.AND P0, PT, R54, RZ, PT ;  /* 0x000000ff3600720c */ /* 0x000ff40003f05270 */
[----:B------:R-:W-:Y:S02]  /*7620*/  @UP0 ULEA UR4, UR47, UR39, 0x3 ;  /* 0x000000272f040291 */ /* 0x000fe4000f8e18ff */
[----:B------:R-:W-:Y:S02]  /*7630*/  UIADD3 UR47, UPT, UPT, UR47, 0x1, URZ ;  /* 0x000000012f2f7890 */ /* 0x000fe4000fffe0ff */
[----:B------:R-:W-:Y:S04]  /*7640*/  @UP0 UIADD3 UR4, UPT, UPT, UR4, 0x320, URZ ;  /* 0x0000032004040890 */ /* 0x000fe8000fffe0ff */
[----:B------:R-:W-:Y:S02]  /*7650*/  @UP0 UPRMT UR4, UR46, 0x654, UR4 ;  /* 0x000006542e040896 */ /* 0x000fe40008000004 */
[----:B------:R-:W-:Y:S04]  /*7660*/  UISETP.NE.AND UP0, UPT, UR47, 0x2, UPT ;  /* 0x000000022f00788c */ /* 0x000fe8000bf05270 */
[----:B------:R-:W-:Y:S03]  /*7670*/  USEL UR47, UR47, URZ, UP0 ;  /* 0x000000ff2f2f7287 */ /* 0x000fe60008000000 */
[----:B------:R-:W-:Y:S09]  /*7680*/  @P0 SYNCS.ARRIVE.TRANS64.RED.A1T0 RZ, [UR4], RZ ;  /* 0x000000ffffff09a7 */ /* 0x000ff20008100404 */
.L_x_138:
[----:B------:R-:W-:Y:S01]  /*7690*/  ISETP.NE.AND P1, PT, R53, RZ, PT ;  /* 0x000000ff3500720c */ /* 0x000fe20003f25270 */
[----:B------:R-:W-:Y:S01]  /*76a0*/  UISETP.NE.AND UP0, UPT, UR9, 0x4, UPT ;  /* 0x000000040900788c */ /* 0x000fe2000bf05270 */
[C---:B------:R-:W-:Y:S01]  /*76b0*/  ISETP.NE.AND P0, PT, R56.reuse, 0x2, PT ;  /* 0x000000023800780c */ /* 0x040fe20003f05270 */
[----:B------:R-:W-:Y:S01]  /*76c0*/  UISETP.NE.AND UP1, UPT, UR8, 0x2, UPT ;  /* 0x000000020800788c */ /* 0x000fe2000bf25270 */
[----:B------:R-:W-:Y:S01]  /*76d0*/  IMAD.IADD R39, R25, 0x1, R38 ;  /* 0x0000000119277824 */ /* 0x000fe200078e0226 */
[----:B------:R-:W-:Y:S01]  /*76e0*/  USEL UR5, URZ, 0x1, UP0 ;  /* 0x00000001ff057887 */ /* 0x000fe20008000000 */
[----:B------:R-:W-:Y:S01]  /*76f0*/  SEL R3, RZ, 0x1, P0 ;  /* 0x00000001ff037807 */ /* 0x000fe20000000000 */
[----:B------:R-:W-:Y:S01]  /*7700*/  USEL UR4, URZ, 0x1, UP1 ;  /* 0x00000001ff047887 */ /* 0x000fe20008800000 */
[----:B------:R-:W-:Y:S01]  /*7710*/  SEL R10, R56, RZ, P0 ;  /* 0x000000ff380a7207 */ /* 0x000fe20000000000 */
[----:B------:R-:W-:Y:S01]  /*7720*/  USEL UR37, UR9, URZ, UP0 ;  /* 0x000000ff09257287 */ /* 0x000fe20008000000 */
[----:B------:R-:W-:Y:S01]  /*7730*/  LOP3.LUT R48, R48, R3, RZ, 0x3c, !PT ;  /* 0x0000000330307212 */ /* 0x000fe200078e3cff */
[----:B------:R-:W-:Y:S01]  /*7740*/  USEL UR49, UR8, URZ, UP1 ;  /* 0x000000ff08317287 */ /* 0x000fe20008800000 */
[----:B------:R-:W-:Y:S01]  /*7750*/  LOP3.LUT R49, R49, UR5, RZ, 0x3c, !PT ;  /* 0x0000000531317c12 */ /* 0x000fe2000f8e3cff */
[----:B------:R-:W-:Y:S01]  /*7760*/  IMAD.IADD R41, R27, 0x1, R40 ;  /* 0x000000011b297824 */ /* 0x000fe200078e0228 */
[----:B------:R-:W-:Y:S02]  /*7770*/  @P1 R2UR UR36, R47 ;  /* 0x000000002f2412ca */ /* 0x000fe400000e0000 */
[----:B------:R-:W-:Y:S01]  /*7780*/  LOP3.LUT R50, R50, UR4, RZ, 0x3c, !PT ;  /* 0x0000000432327c12 */ /* 0x000fe2000f8e3cff */
[----:B------:R-:W-:Y:S01]  /*7790*/  @!UPT UIADD3 URZ, UPT, UPT, URZ, URZ, URZ ;  /* 0x000000fffffff290 */ /* 0x000fe2000fffe0ff */
[----:B------:R-:W-:Y:S11]  /*77a0*/  @P1 BRA `(.L_x_139) ;  /* 0xffffffec00a81947 */ /* 0x000ff6000383ffff */
[----:B------:R-:W-:-:S09]  /*77b0*/  UISETP.NE.AND UP0, UPT, UR50, URZ, UPT ;  /* 0x000000ff3200728c */ /* 0x000fd2000bf05270 */
[----:B------:R-:W-:Y:S05]  /*77c0*/  BRA.U !UP0, `(.L_x_140) ;  /* 0x0000000108407547 */ /* 0x000fea000b800000 */
[----:B------:R-:W3:Y:S02]  /*77d0*/  LDCU.64 UR4, c[0x0][0x890] ;  /* 0x00011200ff0477ac */ /* 0x000ee40008000a00 */
[----:B---3--:R-:W-:-:S04]  /*77e0*/  UISETP.NE.U32.AND UP0, UPT, UR4, URZ, UPT ;  /* 0x000000ff0400728c */ /* 0x008fc8000bf05070 */
[----:B------:R-:W-:-:S09]  /*77f0*/  UISETP.NE.AND.EX UP0, UPT, UR5, URZ, UPT, UP0 ;  /* 0x000000ff0500728c */ /* 0x000fd2000bf05300 */
[----:B------:R-:W-:Y:S05]  /*7800*/  BRA.U UP0, `(.L_x_141) ;  /* 0x00000001000c7547 */ /* 0x000fea000b800000 */
[----:B------:R-:W-:-:S13]  /*7810*/  FSETP.NEU.AND P0, PT, RZ, UR38, PT ;  /* 0x00000026ff007c0b */ /* 0x000fda000bf0d000 */
[----:B------:R-:W-:Y:S05]  /*7820*/  @!P0 EXIT ;  /* 0x000000000000894d */ /* 0x000fea0003800000 */
[----:B------:R-:W-:Y:S05]  /*7830*/  BRA `(.L_x_140) ;  /* 0x0000000000247947 */ /* 0x000fea0003800000 */
.L_x_141:
[----:B------:R-:W-:-:S13]  /*7840*/  LOP3.LUT P0, RZ, R42, 0xff, RZ, 0xc0, !PT ;  /* 0x000000ff2aff7812 */ /* 0x000fda000780c0ff */
[----:B------:R-:W-:Y:S05]  /*7850*/  @P0 BRA `(.L_x_142) ;  /* 0x0000000000140947 */ /* 0x000fea0003800000 */
[----:B------:R-:W3:Y:S02]  /*7860*/  LDCU.64 UR4, c[0x0][0x888] ;  /* 0x00011100ff0477ac */ /* 0x000ee40008000a00 */
[----:B---3--:R-:W-:-:S04]  /*7870*/  ISETP.NE.U32.AND P0, PT, RZ, UR4, PT ;  /* 0x00000004ff007c0c */ /* 0x008fc8000bf05070 */
[----:B------:R-:W-:-:S13]  /*7880*/  ISETP.NE.AND.EX P0, PT, RZ, UR5, PT, P0 ;  /* 0x00000005ff007c0c */ /* 0x000fda000bf05300 */
[----:B------:R-:W-:Y:S05]  /*7890*/  @!P0 EXIT ;  /* 0x000000000000894d */ /* 0x000fea0003800000 */
[----:B------:R-:W-:Y:S05]  /*78a0*/  BRA `(.L_x_140) ;  /* 0x0000000000087947 */ /* 0x000fea0003800000 */
.L_x_142:
[----:B------:R-:W-:-:S13]  /*78b0*/  FSETP.NEU.AND P0, PT, RZ, UR38, PT ;  /* 0x00000026ff007c0b */ /* 0x000fda000bf0d000 */
[----:B------:R-:W-:Y:S05]  /*78c0*/  @!P0 EXIT ;  /* 0x000000000000894d */ /* 0x000fea0003800000 */
.L_x_140:
[----:B------:R-:W-:-:S04]  /*78d0*/  DEPBAR.LE SB0, 0x0 ;  /* 0x000080000000791a */ /* 0x000fc80000000000 */
[----:B------:R-:W-:Y:S05]  /*78e0*/  EXIT ;  /* 0x000000000000794d */ /* 0x000fea0003800000 */
.L_x_20:
[----:B--2---:R2:W1:Y:S02]  /*78f0*/  SYNCS.PHASECHK.TRANS64.TRYWAIT P0, [R3+URZ+0x3b0], R2 ;  /* 0x0003b002030075a7 */ /* 0x00446400080011ff */
[----:B-1----:R-:W-:Y:S05]  /*7900*/  @!P0 NANOSLEEP.SYNCS 0x989680 ;  /* 0x009896800000895d */ /* 0x002fea0003900000 */
[----:B------:R-:W1:Y:S02]  /*7910*/  @!P0 SYNCS.PHASECHK.TRANS64 P0, [R3+URZ+0x3b0], R2 ;  /* 0x0003b002030085a7 */ /* 0x000e6400080010ff */
[----:B-1----:R-:W-:Y:S05]  /*7920*/  @!P0 BRA `(.L_x_20) ;  /* 0xfffffffc00f08947 */ /* 0x002fea000383ffff */
[----:B------:R-:W-:Y:S05]  /*7930*/  BRA `(.L_x_143) ;  /* 0xffffffa0008c7947 */ /* 0x000fea000383ffff */
.L_x_23:
[----:B-1----:R-:W-:-:S07]  /*7940*/  MOV R2, UR33 ;  /* 0x0000002100027c02 */ /* 0x002fce0008000f00 */
.L_x_144:
[----:B-1----:R1:W2:Y:S02]  /*7950*/  SYNCS.PHASECHK.TRANS64.TRYWAIT P0, [R2+URZ+0x188], R5 ;  /* 0x00018805020075a7 */ /* 0x0022a400080011ff */
[----:B--2---:R-:W-:Y:S05]  /*7960*/  @!P0 NANOSLEEP.SYNCS 0x989680 ;  /* 0x009896800000895d */ /* 0x004fea0003900000 */
[----:B------:R-:W2:Y:S02]  /*7970*/  @!P0 SYNCS.PHASECHK.TRANS64 P0, [R2+URZ+0x188], R5 ;  /* 0x00018805020085a7 */ /* 0x000ea400080010ff */
[----:B--2---:R-:W-:Y:S05]  /*7980*/  @!P0 BRA `(.L_x_144) ;  /* 0xfffffffc00f08947 */ /* 0x004fea000383ffff */
[----:B------:R-:W-:Y:S05]  /*7990*/  BRA `(.L_x_22) ;  /* 0xffffffa000dc7947 */ /* 0x000fea000383ffff */
.L_x_29:
[----:B-1----:R-:W-:-:S07]  /*79a0*/  MOV R2, UR17 ;  /* 0x0000001100027c02 */ /* 0x002fce0008000f00 */
.L_x_145:
[----:B-1----:R1:W2:Y:S02]  /*79b0*/  SYNCS.PHASECHK.TRANS64.TRYWAIT P0, [R2+URZ+0x188], R5 ;  /* 0x00018805020075a7 */ /* 0x0022a400080011ff */
[----:B--2---:R-:W-:Y:S05]  /*79c0*/  @!P0 NANOSLEEP.SYNCS 0x989680 ;  /* 0x009896800000895d */ /* 0x004fea0003900000 */
[----:B------:R-:W2:Y:S02]  /*79d0*/  @!P0 SYNCS.PHASECHK.TRANS64 P0, [R2+URZ+0x188], R5 ;  /* 0x00018805020085a7 */ /* 0x000ea400080010ff */
[----:B--2---:R-:W-:Y:S05]  /*79e0*/  @!P0 BRA `(.L_x_145) ;  /* 0xfffffffc00f08947 */ /* 0x004fea000383ffff */
[----:B------:R-:W-:Y:S05]  /*79f0*/  BRA `(.L_x_28) ;  /* 0xffffffa400847947 */ /* 0x000fea000383ffff */
.L_x_33:
[----:B-1----:R1:W2:Y:S02]  /*7a00*/  SYNCS.PHASECHK.TRANS64.TRYWAIT P0, [R2+URZ+0x340], R3 ;  /* 0x00034003020075a7 */ /* 0x0022a400080011ff */
[----:B--2---:R-:W-:Y:S05]  /*7a10*/  @!P0 NANOSLEEP.SYNCS 0x989680 ;  /* 0x009896800000895d */ /* 0x004fea0003900000 */
[----:B------:R-:W2:Y:S02]  /*7a20*/  @!P0 SYNCS.PHASECHK.TRANS64 P0, [R2+URZ+0x340], R3 ;  /* 0x00034003020085a7 */ /* 0x000ea400080010ff */
[----:B--2---:R-:W-:Y:S05]  /*7a30*/  @!P0 BRA `(.L_x_33) ;  /* 0xfffffffc00f08947 */ /* 0x004fea000383ffff */
[----:B------:R-:W-:Y:S05]  /*7a40*/  BRA `(.L_x_146) ;  /* 0xffffffa800147947 */ /* 0x000fea000383ffff */
.L_x_37:
[----:B----4-:R-:W-:-:S07]  /*7a50*/  MOV R0, UR4 ;  /* 0x0000000400007c02 */ /* 0x010fce0008000f00 */
.L_x_147:
[----:B-1----:R1:W2:Y:S02]  /*7a60*/  SYNCS.PHASECHK.TRANS64.TRYWAIT P0, [R0+URZ], R3 ;  /* 0x00000003000075a7 */ /* 0x0022a400080011ff */
[----:B--2---:R-:W-:Y:S05]  /*7a70*/  @!P0 NANOSLEEP.SYNCS 0x989680 ;  /* 0x009896800000895d */ /* 0x004fea0003900000 */
[----:B------:R-:W2:Y:S02]  /*7a80*/  @!P0 SYNCS.PHASECHK.TRANS64 P0, [R0+URZ], R3 ;  /* 0x00000003000085a7 */ /* 0x000ea400080010ff */
[----:B--2---:R-:W-:Y:S05]  /*7a90*/  @!P0 BRA `(.L_x_147) ;  /* 0xfffffffc00f08947 */ /* 0x004fea000383ffff */
[----:B------:R-:W-:Y:S05]  /*7aa0*/  BRA `(.L_x_148) ;  /* 0xffffffac00847947 */ /* 0x000fea000383ffff */
.L_x_38:
[----:B----4-:R-:W-:-:S07]  /*7ab0*/  MOV R0, UR4 ;  /* 0x0000000400007c02 */ /* 0x010fce0008000f00 */
.L_x_149:
[----:B-1----:R1:W2:Y:S02]  /*7ac0*/  SYNCS.PHASECHK.TRANS64.TRYWAIT P0, [R0+URZ], R3 ;  /* 0x00000003000075a7 */ /* 0x0022a400080011ff */
[----:B--2---:R-:W-:Y:S05]  /*7ad0*/  @!P0 NANOSLEEP.SYNCS 0x989680 ;  /* 0x009896800000895d */ /* 0x004fea0003900000 */
[----:B------:R-:W2:Y:S02]  /*7ae0*/  @!P0 SYNCS.PHASECHK.TRANS64 P0, [R0+URZ], R3 ;  /* 0x00000003000085a7 */ /* 0x000ea400080010ff */
[----:B--2---:R-:W-:Y:S05]  /*7af0*/  @!P0 BRA `(.L_x_149) ;  /* 0xfffffffc00f08947 */ /* 0x004fea000383ffff */
[----:B------:R-:W-:Y:S05]  /*7b00*/  BRA `(.L_x_150) ;  /* 0xffffffac00907947 */ /* 0x000fea000383ffff */
.L_x_39:
[----:B----4-:R-:W-:-:S07]  /*7b10*/  MOV R0, UR4 ;  /* 0x0000000400007c02 */ /* 0x010fce0008000f00 */
.L_x_151:
[----:B-1----:R1:W2:Y:S02]  /*7b20*/  SYNCS.PHASECHK.TRANS64.TRYWAIT P0, [R0+URZ], R3 ;  /* 0x00000003000075a7 */ /* 0x0022a400080011ff */
[----:B--2---:R-:W-:Y:S05]  /*7b30*/  @!P0 NANOSLEEP.SYNCS 0x989680 ;  /* 0x009896800000895d */ /* 0x004fea0003900000 */
[----:B------:R-:W2:Y:S02]  /*7b40*/  @!P0 SYNCS.PHASECHK.TRANS64 P0, [R0+URZ], R3 ;  /* 0x00000003000085a7 */ /* 0x000ea400080010ff */
[----:B--2---:R-:W-:Y:S05]  /*7b50*/  @!P0 BRA `(.L_x_151) ;  /* 0xfffffffc00f08947 */ /* 0x004fea000383ffff */
[----:B------:R-:W-:Y:S05]  /*7b60*/  BRA `(.L_x_152) ;  /* 0xffffffac009c7947 */ /* 0x000fea000383ffff */
.L_x_40:
[----:B----4-:R-:W-:-:S07]  /*7b70*/  MOV R0, UR4 ;  /* 0x0000000400007c02 */ /* 0x010fce0008000f00 */
.L_x_153:
[----:B-1----:R1:W2:Y:S02]  /*7b80*/  SYNCS.PHASECHK.TRANS64.TRYWAIT P0, [R0+URZ], R3 ;  /* 0x00000003000075a7 */ /* 0x0022a400080011ff */
[----:B--2---:R-:W-:Y:S05]  /*7b90*/  @!P0 NANOSLEEP.SYNCS 0x989680 ;  /* 0x009896800000895d */ /* 0x004fea0003900000 */
[----:B------:R-:W2:Y:S02]  /*7ba0*/  @!P0 SYNCS.PHASECHK.TRANS64 P0, [R0+URZ], R3 ;  /* 0x00000003000085a7 */ /* 0x000ea400080010ff */
[----:B--2---:R-:W-:Y:S05]  /*7bb0*/  @!P0 BRA `(.L_x_153) ;  /* 0xfffffffc00f08947 */ /* 0x004fea000383ffff */
[----:B------:R-:W-:Y:S05]  /*7bc0*/  BRA `(.L_x_154) ;  /* 0xffffffac00a87947 */ /* 0x000fea000383ffff */
.L_x_41:
[----:B----4-:R-:W-:-:S07]  /*7bd0*/  MOV R0, UR4 ;  /* 0x0000000400007c02 */ /* 0x010fce0008000f00 */
.L_x_155:
[----:B-1----:R1:W2:Y:S02]  /*7be0*/  SYNCS.PHASECHK.TRANS64.TRYWAIT P0, [R0+URZ], R3 ;  /* 0x00000003000075a7 */ /* 0x0022a400080011ff */
[----:B--2---:R-:W-:Y:S05]  /*7bf0*/  @!P0 NANOSLEEP.SYNCS 0x989680 ;  /* 0x009896800000895d */ /* 0x004fea0003900000 */
[----:B------:R-:W2:Y:S02]  /*7c00*/  @!P0 SYNCS.PHASECHK.TRANS64 P0, [R0+URZ], R3 ;  /* 0x00000003000085a7 */ /* 0x000ea400080010ff */
[----:B--2---:R-:W-:Y:S05]  /*7c10*/  @!P0 BRA `(.L_x_155) ;  /* 0xfffffffc00f08947 */ /* 0x004fea000383ffff */
[----:B------:R-:W-:Y:S05]  /*7c20*/  BRA `(.L_x_156) ;  /* 0xffffffac00b47947 */ /* 0x000fea000383ffff */
.L_x_42:
[----:B----4-:R-:W-:-:S07]  /*7c30*/  MOV R0, UR4 ;  /* 0x0000000400007c02 */ /* 0x010fce0008000f00 */
.L_x_157:
[----:B-1----:R1:W2:Y:S02]  /*7c40*/  SYNCS.PHASECHK.TRANS64.TRYWAIT P0, [R0+URZ], R3 ;  /* 0x00000003000075a7 */ /* 0x0022a400080011ff */
[----:B--2---:R-:W-:Y:S05]  /*7c50*/  @!P0 NANOSLEEP.SYNCS 0x989680 ;  /* 0x009896800000895d */ /* 0x004fea0003900000 */
[----:B------:R-:W2:Y:S02]  /*7c60*/  @!P0 SYNCS.PHASECHK.TRANS64 P0, [R0+URZ], R3 ;  /* 0x00000003000085a7 */ /* 0x000ea400080010ff */
[----:B--2---:R-:W-:Y:S05]  /*7c70*/  @!P0 BRA `(.L_x_157) ;  /* 0xfffffffc00f08947 */ /* 0x004fea000383ffff */
[----:B------:R-:W-:Y:S05]  /*7c80*/  BRA `(.L_x_158) ;  /* 0xffffffac00c07947 */ /* 0x000fea000383ffff */
.L_x_43:
[----:B----4-:R-:W-:-:S07]  /*7c90*/  MOV R0, UR4 ;  /* 0x0000000400007c02 */ /* 0x010fce0008000f00 */
.L_x_159:
[----:B-1----:R1:W2:Y:S02]  /*7ca0*/  SYNCS.PHASECHK.TRANS64.TRYWAIT P0, [R0+URZ], R3 ;  /* 0x00000003000075a7 */ /* 0x0022a400080011ff */
[----:B--2---:R-:W-:Y:S05]  /*7cb0*/  @!P0 NANOSLEEP.SYNCS 0x989680 ;  /* 0x009896800000895d */ /* 0x004fea0003900000 */
[----:B------:R-:W2:Y:S02]  /*7cc0*/  @!P0 SYNCS.PHASECHK.TRANS64 P0, [R0+URZ], R3 ;  /* 0x00000003000085a7 */ /* 0x000ea400080010ff */
[----:B--2---:R-:W-:Y:S05]  /*7cd0*/  @!P0 BRA `(.L_x_159) ;  /* 0xfffffffc00f08947 */ /* 0x004fea000383ffff */
[----:B------:R-:W-:Y:S05]  /*7ce0*/  BRA `(.L_x_160) ;  /* 0xffffffac00cc7947 */ /* 0x000fea000383ffff */
.L_x_44:
[----:B----4-:R-:W-:-:S07]  /*7cf0*/  MOV R0, UR4 ;  /* 0x0000000400007c02 */ /* 0x010fce0008000f00 */
.L_x_161:
[----:B-1----:R1:W2:Y:S02]  /*7d00*/  SYNCS.PHASECHK.TRANS64.TRYWAIT P0, [R0+URZ], R3 ;  /* 0x00000003000075a7 */ /* 0x0022a400080011ff */
[----:B--2---:R-:W-:Y:S05]  /*7d10*/  @!P0 NANOSLEEP.SYNCS 0x989680 ;  /* 0x009896800000895d */ /* 0x004fea0003900000 */
[----:B------:R-:W2:Y:S02]  /*7d20*/  @!P0 SYNCS.PHASECHK.TRANS64 P0, [R0+URZ], R3 ;  /* 0x00000003000085a7 */ /* 0x000ea400080010ff */
[----:B--2---:R-:W-:Y:S05]  /*7d30*/  @!P0 BRA `(.L_x_161) ;  /* 0xfffffffc00f08947 */ /* 0x004fea000383ffff */
[----:B------:R-:W-:Y:S05]  /*7d40*/  BRA `(.L_x_162) ;  /* 0xffffffac00d87947 */ /* 0x000fea000383ffff */
.L_x_45:
[----:B----4-:R-:W-:-:S07]  /*7d50*/  MOV R0, UR4 ;  /* 0x0000000400007c02 */ /* 0x010fce0008000f00 */
.L_x_163:
[----:B-1----:R1:W2:Y:S02]  /*7d60*/  SYNCS.PHASECHK.TRANS64.TRYWAIT P0, [R0+URZ], R3 ;  /* 0x00000003000075a7 */ /* 0x0022a400080011ff */
[----:B--2---:R-:W-:Y:S05]  /*7d70*/  @!P0 NANOSLEEP.SYNCS 0x989680 ;  /* 0x009896800000895d */ /* 0x004fea0003900000 */
[----:B------:R-:W2:Y:S02]  /*7d80*/  @!P0 SYNCS.PHASECHK.TRANS64 P0, [R0+URZ], R3 ;  /* 0x00000003000085a7 */ /* 0x000ea400080010ff */
[----:B--2---:R-:W-:Y:S05]  /*7d90*/  @!P0 BRA `(.L_x_163) ;  /* 0xfffffffc00f08947 */ /* 0x004fea000383ffff */
[----:B------:R-:W-:Y:S05]  /*7da0*/  BRA `(.L_x_164) ;  /* 0xffffffac00e47947 */ /* 0x000fea000383ffff */
.L_x_46:
[----:B----4-:R-:W-:-:S07]  /*7db0*/  MOV R0, UR4 ;  /* 0x0000000400007c02 */ /* 0x010fce0008000f00 */
.L_x_165:
[----:B-1----:R1:W2:Y:S02]  /*7dc0*/  SYNCS.PHASECHK.TRANS64.TRYWAIT P0, [R0+URZ], R3 ;  /* 0x00000003000075a7 */ /* 0x0022a400080011ff */
[----:B--2---:R-:W-:Y:S05]  /*7dd0*/  @!P0 NANOSLEEP.SYNCS 0x989680 ;  /* 0x009896800000895d */ /* 0x004fea0003900000 */
[----:B------:R-:W2:Y:S02]  /*7de0*/  @!P0 SYNCS.PHASECHK.TRANS64 P0, [R0+URZ], R3 ;  /* 0x00000003000085a7 */ /* 0x000ea400080010ff */
[----:B--2---:R-:W-:Y:S05]  /*7df0*/  @!P0 BRA `(.L_x_165) ;  /* 0xfffffffc00f08947 */ /* 0x004fea000383ffff */
[----:B------:R-:W-:Y:S05]  /*7e00*/  BRA `(.L_x_166) ;  /* 0xffffffac00f07947 */ /* 0x000fea000383ffff */
.L_x_47:
[----:B----4-:R-:W-:-:S07]  /*7e10*/  MOV R0, UR4 ;  /* 0x0000000400007c02 */ /* 0x010fce0008000f00 */
.L_x_167:
[----:B-1----:R1:W2:Y:S02]  /*7e20*/  SYNCS.PHASECHK.TRANS64.TRYWAIT P0, [R0+URZ], R3 ;  /* 0x00000003000075a7 */ /* 0x0022a400080011ff */
[----:B--2---:R-:W-:Y:S05]  /*7e30*/  @!P0 NANOSLEEP.SYNCS 0x989680 ;  /* 0x009896800000895d */ /* 0x004fea0003900000 */
[----:B------:R-:W2:Y:S02]  /*7e40*/  @!P0 SYNCS.PHASECHK.TRANS64 P0, [R0+URZ], R3 ;  /* 0x00000003000085a7 */ /* 0x000ea400080010ff */
[----:B--2---:R-:W-:Y:S05]  /*7e50*/  @!P0 BRA `(.L_x_167) ;  /* 0xfffffffc00f08947 */ /* 0x004fea000383ffff */
[----:B------:R-:W-:Y:S05]  /*7e60*/  BRA `(.L_x_168) ;  /* 0xffffffac00fc7947 */ /* 0x000fea000383ffff */
.L_x_48:
[----:B----4-:R-:W-:-:S07]  /*7e70*/  MOV R0, UR4 ;  /* 0x0000000400007c02 */ /* 0x010fce0008000f00 */
.L_x_169:
[----:B-1----:R1:W2:Y:S02]  /*7e80*/  SYNCS.PHASECHK.TRANS64.TRYWAIT P0, [R0+URZ], R3 ;  /* 0x00000003000075a7 */ /* 0x0022a400080011ff */
[----:B--2---:R-:W-:Y:S05]  /*7e90*/  @!P0 NANOSLEEP.SYNCS 0x989680 ;  /* 0x009896800000895d */ /* 0x004fea0003900000 */
[----:B------:R-:W2:Y:S02]  /*7ea0*/  @!P0 SYNCS.PHASECHK.TRANS64 P0, [R0+URZ], R3 ;  /* 0x00000003000085a7 */ /* 0x000ea400080010ff */
[----:B--2---:R-:W-:Y:S05]  /*7eb0*/  @!P0 BRA `(.L_x_169) ;  /* 0xfffffffc00f08947 */ /* 0x004fea000383ffff */
[----:B------:R-:W-:Y:S05]  /*7ec0*/  BRA `(.L_x_170) ;  /* 0xffffffb000087947 */ /* 0x000fea000383ffff */
.L_x_49:
[----:B----4-:R-:W-:-:S07]  /*7ed0*/  MOV R0, UR4 ;  /* 0x0000000400007c02 */ /* 0x010fce0008000f00 */
.L_x_171:
[----:B-1----:R1:W2:Y:S02]  /*7ee0*/  SYNCS.PHASECHK.TRANS64.TRYWAIT P0, [R0+URZ], R3 ;  /* 0x00000003000075a7 */ /* 0x0022a400080011ff */
[----:B--2---:R-:W-:Y:S05]  /*7ef0*/  @!P0 NANOSLEEP.SYNCS 0x989680 ;  /* 0x009896800000895d */ /* 0x004fea0003900000 */
[----:B------:R-:W2:Y:S02]  /*7f00*/  @!P0 SYNCS.PHASECHK.TRANS64 P0, [R0+URZ], R3 ;  /* 0x00000003000085a7 */ /* 0x000ea400080010ff */
[----:B--2---:R-:W-:Y:S05]  /*7f10*/  @!P0 BRA `(.L_x_171) ;  /* 0xfffffffc00f08947 */ /* 0x004fea000383ffff */
[----:B------:R-:W-:Y:S05]  /*7f20*/  BRA `(.L_x_172) ;  /* 0xffffffb000147947 */ /* 0x000fea000383ffff */
.L_x_50:
[----:B----4-:R-:W-:-:S07]  /*7f30*/  MOV R0, UR4 ;  /* 0x0000000400007c02 */ /* 0x010fce0008000f00 */
.L_x_173:
[----:B-1----:R1:W2:Y:S02]  /*7f40*/  SYNCS.PHASECHK.TRANS64.TRYWAIT P0, [R0+URZ], R3 ;  /* 0x00000003000075a7 */ /* 0x0022a400080011ff */
[----:B--2---:R-:W-:Y:S05]  /*7f50*/  @!P0 NANOSLEEP.SYNCS 0x989680 ;  /* 0x009896800000895d */ /* 0x004fea0003900000 */
[----:B------:R-:W2:Y:S02]  /*7f60*/  @!P0 SYNCS.PHASECHK.TRANS64 P0, [R0+URZ], R3 ;  /* 0x00000003000085a7 */ /* 0x000ea400080010ff */
[----:B--2---:R-:W-:Y:S05]  /*7f70*/  @!P0 BRA `(.L_x_173) ;  /* 0xfffffffc00f08947 */ /* 0x004fea000383ffff */
[----:B------:R-:W-:Y:S05]  /*7f80*/  BRA `(.L_x_174) ;  /* 0xffffffb000207947 */ /* 0x000fea000383ffff */
.L_x_51:
[----:B----4-:R-:W-:-:S07]  /*7f90*/  MOV R0, UR4 ;  /* 0x0000000400007c02 */ /* 0x010fce0008000f00 */
.L_x_175:
[----:B-1----:R1:W2:Y:S02]  /*7fa0*/  SYNCS.PHASECHK.TRANS64.TRYWAIT P0, [R0+URZ], R3 ;  /* 0x00000003000075a7 */ /* 0x0022a400080011ff */
[----:B--2---:R-:W-:Y:S05]  /*7fb0*/  @!P0 NANOSLEEP.SYNCS 0x989680 ;  /* 0x009896800000895d */ /* 0x004fea0003900000 */
[----:B------:R-:W2:Y:S02]  /*7fc0*/  @!P0 SYNCS.PHASECHK.TRANS64 P0, [R0+URZ], R3 ;  /* 0x00000003000085a7 */ /* 0x000ea400080010ff */
[----:B--2---:R-:W-:Y:S05]  /*7fd0*/  @!P0 BRA `(.L_x_175) ;  /* 0xfffffffc00f08947 */ /* 0x004fea000383ffff */
[----:B------:R-:W-:Y:S05]  /*7fe0*/  BRA `(.L_x_176) ;  /* 0xffffffb0002c7947 */ /* 0x000fea000383ffff */
.L_x_52:
[----:B----4-:R-:W-:-:S07]  /*7ff0*/  MOV R0, UR4 ;  /* 0x0000000400007c02 */ /* 0x010fce0008000f00 */
.L_x_177:
[----:B-1----:R1:W2:Y:S02]  /*8000*/  SYNCS.PHASECHK.TRANS64.TRYWAIT P0, [R0+URZ], R3 ;  /* 0x00000003000075a7 */ /* 0x0022a400080011ff */
[----:B--2---:R-:W-:Y:S05]  /*8010*/  @!P0 NANOSLEEP.SYNCS 0x989680 ;  /* 0x009896800000895d */ /* 0x004fea0003900000 */
[----:B------:R-:W2:Y:S02]  /*8020*/  @!P0 SYNCS.PHASECHK.TRANS64 P0, [R0+URZ], R3 ;  /* 0x00000003000085a7 */ /* 0x000ea400080010ff */
[----:B--2---:R-:W-:Y:S05]  /*8030*/  @!P0 BRA `(.L_x_177) ;  /* 0xfffffffc00f08947 */ /* 0x004fea000383ffff */
[----:B------:R-:W-:Y:S05]  /*8040*/  BRA `(.L_x_178) ;  /* 0xffffffb000387947 */ /* 0x000fea000383ffff */
.L_x_53:
[----:B----4-:R-:W-:-:S07]  /*8050*/  MOV R0, UR4 ;  /* 0x0000000400007c02 */ /* 0x010fce0008000f00 */
.L_x_179:
[----:B-1----:R1:W2:Y:S02]  /*8060*/  SYNCS.PHASECHK.TRANS64.TRYWAIT P0, [R0+URZ], R3 ;  /* 0x00000003000075a7 */ /* 0x0022a400080011ff */
[----:B--2---:R-:W-:Y:S05]  /*8070*/  @!P0 NANOSLEEP.SYNCS 0x989680 ;  /* 0x009896800000895d */ /* 0x004fea0003900000 */
[----:B------:R-:W2:Y:S02]  /*8080*/  @!P0 SYNCS.PHASECHK.TRANS64 P0, [R0+URZ], R3 ;  /* 0x00000003000085a7 */ /* 0x000ea400080010ff */
[----:B--2---:R-:W-:Y:S05]  /*8090*/  @!P0 BRA `(.L_x_179) ;  /* 0xfffffffc00f08947 */ /* 0x004fea000383ffff */
[----:B------:R-:W-:Y:S05]  /*80a0*/  BRA `(.L_x_180) ;  /* 0xffffffb000447947 */ /* 0x000fea000383ffff */
.L_x_54:
[----:B----4-:R-:W-:-:S07]  /*80b0*/  MOV R0, UR4 ;  /* 0x0000000400007c02 */ /* 0x010fce0008000f00 */
.L_x_181:
[----:B-1----:R1:W2:Y:S02]  /*80c0*/  SYNCS.PHASECHK.TRANS64.TRYWAIT P0, [R0+URZ], R3 ;  /* 0x00000003000075a7 */ /* 0x0022a400080011ff */
[----:B--2---:R-:W-:Y:S05]  /*80d0*/  @!P0 NANOSLEEP.SYNCS 0x989680 ;  /* 0x009896800000895d */ /* 0x004fea0003900000 */
[----:B------:R-:W2:Y:S02]  /*80e0*/  @!P0 SYNCS.PHASECHK.TRANS64 P0, [R0+URZ], R3 ;  /* 0x00000003000085a7 */ /* 0x000ea400080010ff */
[----:B--2---:R-:W-:Y:S05]  /*80f0*/  @!P0 BRA `(.L_x_181) ;  /* 0xfffffffc00f08947 */ /* 0x004fea000383ffff */
[----:B------:R-:W-:Y:S05]  /*8100*/  BRA `(.L_x_182) ;  /* 0xffffffb000507947 */ /* 0x000fea000383ffff */
.L_x_55:
[----:B----4-:R-:W-:-:S07]  /*8110*/  MOV R0, UR4 ;  /* 0x0000000400007c02 */ /* 0x010fce0008000f00 */
.L_x_183:
[----:B-1----:R1:W2:Y:S02]  /*8120*/  SYNCS.PHASECHK.TRANS64.TRYWAIT P0, [R0+URZ], R3 ;  /* 0x00000003000075a7 */ /* 0x0022a400080011ff */
[----:B--2---:R-:W-:Y:S05]  /*8130*/  @!P0 NANOSLEEP.SYNCS 0x989680 ;  /* 0x009896800000895d */ /* 0x004fea0003900000 */
[----:B------:R-:W2:Y:S02]  /*8140*/  @!P0 SYNCS.PHASECHK.TRANS64 P0, [R0+URZ], R3 ;  /* 0x00000003000085a7 */ /* 0x000ea400080010ff */
[----:B--2---:R-:W-:Y:S05]  /*8150*/  @!P0 BRA `(.L_x_183) ;  /* 0xfffffffc00f08947 */ /* 0x004fea000383ffff */
[----:B------:R-:W-:Y:S05]  /*8160*/  BRA `(.L_x_184) ;  /* 0xffffffb0005c7947 */ /* 0x000fea000383ffff */
.L_x_56:
[----:B----4-:R-:W-:-:S07]  /*8170*/  MOV R0, UR4 ;  /* 0x0000000400007c02 */ /* 0x010fce0008000f00 */
.L_x_185:
[----:B-1----:R1:W2:Y:S02]  /*8180*/  SYNCS.PHASECHK.TRANS64.TRYWAIT P0, [R0+URZ], R3 ;  /* 0x00000003000075a7 */ /* 0x0022a400080011ff */
[----:B--2---:R-:W-:Y:S05]  /*8190*/  @!P0 NANOSLEEP.SYNCS 0x989680 ;  /* 0x009896800000895d */ /* 0x004fea0003900000 */
[----:B------:R-:W2:Y:S02]  /*81a0*/  @!P0 SYNCS.PHASECHK.TRANS64 P0, [R0+URZ], R3 ;  /* 0x00000003000085a7 */ /* 0x000ea400080010ff */
[----:B--2---:R-:W-:Y:S05]  /*81b0*/  @!P0 BRA `(.L_x_185) ;  /* 0xfffffffc00f08947 */ /* 0x004fea000383ffff */
[----:B------:R-:W-:Y:S05]  /*81c0*/  BRA `(.L_x_186) ;  /* 0xffffffb000687947 */ /* 0x000fea000383ffff */
.L_x_57:
[----:B----4-:R-:W-:-:S07]  /*81d0*/  MOV R0, UR4 ;  /* 0x0000000400007c02 */ /* 0x010fce0008000f00 */
.L_x_187:
[----:B-1----:R1:W2:Y:S02]  /*81e0*/  SYNCS.PHASECHK.TRANS64.TRYWAIT P0, [R0+URZ], R3 ;  /* 0x00000003000075a7 */ /* 0x0022a400080011ff */
[----:B--2---:R-:W-:Y:S05]  /*81f0*/  @!P0 NANOSLEEP.SYNCS 0x989680 ;  /* 0x009896800000895d */ /* 0x004fea0003900000 */
[----:B------:R-:W2:Y:S02]  /*8200*/  @!P0 SYNCS.PHASECHK.TRANS64 P0, [R0+URZ], R3 ;  /* 0x00000003000085a7 */ /* 0x000ea400080010ff */
[----:B--2---:R-:W-:Y:S05]  /*8210*/  @!P0 BRA `(.L_x_187) ;  /* 0xfffffffc00f08947 */ /* 0x004fea000383ffff */
[----:B------:R-:W-:Y:S05]  /*8220*/  BRA `(.L_x_188) ;  /* 0xffffffb000747947 */ /* 0x000fea000383ffff */
.L_x_58:
[----:B----4-:R-:W-:-:S07]  /*8230*/  MOV R0, UR4 ;  /* 0x0000000400007c02 */ /* 0x010fce0008000f00 */
.L_x_189:
[----:B-1----:R1:W2:Y:S02]  /*8240*/  SYNCS.PHASECHK.TRANS64.TRYWAIT P0, [R0+URZ], R3 ;  /* 0x00000003000075a7 */ /* 0x0022a400080011ff */
[----:B--2---:R-:W-:Y:S05]  /*8250*/  @!P0 NANOSLEEP.SYNCS 0x989680 ;  /* 0x009896800000895d */ /* 0x004fea0003900000 */
[----:B------:R-:W2:Y:S02]  /*8260*/  @!P0 SYNCS.PHASECHK.TRANS64 P0, [R0+URZ], R3 ;  /* 0x00000003000085a7 */ /* 0x000ea400080010ff */
[----:B--2---:R-:W-:Y:S05]  /*8270*/  @!P0 BRA `(.L_x_189) ;  /* 0xfffffffc00f08947 */ /* 0x004fea000383ffff */
[----:B------:R-:W-:Y:S05]  /*8280*/  BRA `(.L_x_190) ;  /* 0xffffffb000807947 */ /* 0x000fea000383ffff */
.L_x_59:
[----:B----4-:R-:W-:-:S07]  /*8290*/  MOV R0, UR4 ;  /* 0x0000000400007c02 */ /* 0x010fce0008000f00 */
.L_x_191:
[----:B-1----:R1:W2:Y:S02]  /*82a0*/  SYNCS.PHASECHK.TRANS64.TRYWAIT P0, [R0+URZ], R3 ;  /* 0x00000003000075a7 */ /* 0x0022a400080011ff */
[----:B--2---:R-:W-:Y:S05]  /*82b0*/  @!P0 NANOSLEEP.SYNCS 0x989680 ;  /* 0x009896800000895d */ /* 0x004fea0003900000 */
[----:B------:R-:W2:Y:S02]  /*82c0*/  @!P0 SYNCS.PHASECHK.TRANS64 P0, [R0+URZ], R3 ;  /* 0x00000003000085a7 */ /* 0x000ea400080010ff */
[----:B--2---:R-:W-:Y:S05]  /*82d0*/  @!P0 BRA `(.L_x_191) ;  /* 0xfffffffc00f08947 */ /* 0x004fea000383ffff */
[----:B------:R-:W-:Y:S05]  /*82e0*/  BRA `(.L_x_192) ;  /* 0xffffffb0008c7947 */ /* 0x000fea000383ffff */
.L_x_60:
[----:B----4-:R-:W-:-:S07]  /*82f0*/  MOV R0, UR4 ;  /* 0x0000000400007c02 */ /* 0x010fce0008000f00 */
.L_x_193:
[----:B-1----:R1:W2:Y:S02]  /*8300*/  SYNCS.PHASECHK.TRANS64.TRYWAIT P0, [R0+URZ], R3 ;  /* 0x00000003000075a7 */ /* 0x0022a400080011ff */
[----:B--2---:R-:W-:Y:S05]  /*8310*/  @!P0 NANOSLEEP.SYNCS 0x989680 ;  /* 0x009896800000895d */ /* 0x004fea0003900000 */
[----:B------:R-:W2:Y:S02]  /*8320*/  @!P0 SYNCS.PHASECHK.TRANS64 P0, [R0+URZ], R3 ;  /* 0x00000003000085a7 */ /* 0x000ea400080010ff */
[----:B--2---:R-:W-:Y:S05]  /*8330*/  @!P0 BRA `(.L_x_193) ;  /* 0xfffffffc00f08947 */ /* 0x004fea000383ffff */
[----:B------:R-:W-:Y:S05]  /*8340*/  BRA `(.L_x_194) ;  /* 0xffffffb000987947 */ /* 0x000fea000383ffff */
.L_x_61:
[----:B----4-:R-:W-:-:S07]  /*8350*/  MOV R0, UR4 ;  /* 0x0000000400007c02 */ /* 0x010fce0008000f00 */
.L_x_195:
[----:B-1----:R1:W2:Y:S02]  /*8360*/  SYNCS.PHASECHK.TRANS64.TRYWAIT P0, [R0+URZ], R3 ;  /* 0x00000003000075a7 */ /* 0x0022a400080011ff */
[----:B--2---:R-:W-:Y:S05]  /*8370*/  @!P0 NANOSLEEP.SYNCS 0x989680 ;  /* 0x009896800000895d */ /* 0x004fea0003900000 */
[----:B------:R-:W2:Y:S02]  /*8380*/  @!P0 SYNCS.PHASECHK.TRANS64 P0, [R0+URZ], R3 ;  /* 0x00000003000085a7 */ /* 0x000ea400080010ff */
[----:B--2---:R-:W-:Y:S05]  /*8390*/  @!P0 BRA `(.L_x_195) ;  /* 0xfffffffc00f08947 */ /* 0x004fea000383ffff */
[----:B------:R-:W-:Y:S05]  /*83a0*/  BRA `(.L_x_196) ;  /* 0xffffffb000a47947 */ /* 0x000fea000383ffff */
.L_x_62:
[----:B----4-:R-:W-:-:S07]  /*83b0*/  MOV R0, UR4 ;  /* 0x0000000400007c02 */ /* 0x010fce0008000f00 */
.L_x_197:
[----:B-1----:R1:W2:Y:S02]  /*83c0*/  SYNCS.PHASECHK.TRANS64.TRYWAIT P0, [R0+URZ], R3 ;  /* 0x00000003000075a7 */ /* 0x0022a400080011ff */
[----:B--2---:R-:W-:Y:S05]  /*83d0*/  @!P0 NANOSLEEP.SYNCS 0x989680 ;  /* 0x009896800000895d */ /* 0x004fea0003900000 */
[----:B------:R-:W2:Y:S02]  /*83e0*/  @!P0 SYNCS.PHASECHK.TRANS64 P0, [R0+URZ], R3 ;  /* 0x00000003000085a7 */ /* 0x000ea400080010ff */
[----:B--2---:R-:W-:Y:S05]  /*83f0*/  @!P0 BRA `(.L_x_197) ;  /* 0xfffffffc00f08947 */ /* 0x004fea000383ffff */
[----:B------:R-:W-:Y:S05]  /*8400*/  BRA `(.L_x_198) ;  /* 0xffffffb000b07947 */ /* 0x000fea000383ffff */
.L_x_63:
[----:B----4-:R-:W-:-:S07]  /*8410*/  MOV R0, UR4 ;  /* 0x0000000400007c02 */ /* 0x010fce0008000f00 */
.L_x_199:
[----:B-1----:R1:W2:Y:S02]  /*8420*/  SYNCS.PHASECHK.TRANS64.TRYWAIT P0, [R0+URZ], R3 ;  /* 0x00000003000075a7 */ /* 0x0022a400080011ff */
[----:B--2---:R-:W-:Y:S05]  /*8430*/  @!P0 NANOSLEEP.SYNCS 0x989680 ;  /* 0x009896800000895d */ /* 0x004fea0003900000 */
[----:B------:R-:W2:Y:S02]  /*8440*/  @!P0 SYNCS.PHASECHK.TRANS64 P0, [R0+URZ], R3 ;  /* 0x00000003000085a7 */ /* 0x000ea400080010ff */
[----:B--2---:R-:W-:Y:S05]  /*8450*/  @!P0 BRA `(.L_x_199) ;  /* 0xfffffffc00f08947 */ /* 0x004fea000383ffff */
[----:B------:R-:W-:Y:S05]  /*8460*/  BRA `(.L_x_200) ;  /* 0xffffffb000bc7947 */ /* 0x000fea000383ffff */
.L_x_64:
[----:B----4-:R-:W-:-:S07]  /*8470*/  MOV R0, UR4 ;  /* 0x0000000400007c02 */ /* 0x010fce0008000f00 */
.L_x_201:
[----:B-1----:R1:W2:Y:S02]  /*8480*/  SYNCS.PHASECHK.TRANS64.TRYWAIT P0, [R0+URZ], R3 ;  /* 0x00000003000075a7 */ /* 0x0022a400080011ff */
[----:B--2---:R-:W-:Y:S05]  /*8490*/  @!P0 NANOSLEEP.SYNCS 0x989680 ;  /* 0x009896800000895d */ /* 0x004fea0003900000 */
[----:B------:R-:W2:Y:S02]  /*84a0*/  @!P0 SYNCS.PHASECHK.TRANS64 P0, [R0+URZ], R3 ;  /* 0x00000003000085a7 */ /* 0x000ea400080010ff */
[----:B--2---:R-:W-:Y:S05]  /*84b0*/  @!P0 BRA `(.L_x_201) ;  /* 0xfffffffc00f08947 */ /* 0x004fea000383ffff */
[----:B------:R-:W-:Y:S05]  /*84c0*/  BRA `(.L_x_202) ;  /* 0xffffffb000c87947 */ /* 0x000fea000383ffff */
.L_x_65:
[----:B----4-:R-:W-:-:S07]  /*84d0*/  MOV R0, UR4 ;  /* 0x0000000400007c02 */ /* 0x010fce0008000f00 */
.L_x_203:
[----:B-1----:R1:W2:Y:S02]  /*84e0*/  SYNCS.PHASECHK.TRANS64.TRYWAIT P0, [R0+URZ], R3 ;  /* 0x00000003000075a7 */ /* 0x0022a400080011ff */
[----:B--2---:R-:W-:Y:S05]  /*84f0*/  @!P0 NANOSLEEP.SYNCS 0x989680 ;  /* 0x009896800000895d */ /* 0x004fea0003900000 */
[----:B------:R-:W2:Y:S02]  /*8500*/  @!P0 SYNCS.PHASECHK.TRANS64 P0, [R0+URZ], R3 ;  /* 0x00000003000085a7 */ /* 0x000ea400080010ff */
[----:B--2---:R-:W-:Y:S05]  /*8510*/  @!P0 BRA `(.L_x_203) ;  /* 0xfffffffc00f08947 */ /* 0x004fea000383ffff */
[----:B------:R-:W-:Y:S05]  /*8520*/  BRA `(.L_x_204) ;  /* 0xffffffb000d47947 */ /* 0x000fea000383ffff */
.L_x_66:
[----:B----4-:R-:W-:-:S07]  /*8530*/  MOV R0, UR4 ;  /* 0x0000000400007c02 */ /* 0x010fce0008000f00 */
.L_x_205:
[----:B-1----:R1:W2:Y:S02]  /*8540*/  SYNCS.PHASECHK.TRANS64.TRYWAIT P0, [R0+URZ], R3 ;  /* 0x00000003000075a7 */ /* 0x0022a400080011ff */
[----:B--2---:R-:W-:Y:S05]  /*8550*/  @!P0 NANOSLEEP.SYNCS 0x989680 ;  /* 0x009896800000895d */ /* 0x004fea0003900000 */
[----:B------:R-:W2:Y:S02]  /*8560*/  @!P0 SYNCS.PHASECHK.TRANS64 P0, [R0+URZ], R3 ;  /* 0x00000003000085a7 */ /* 0x000ea400080010ff */
[----:B--2---:R-:W-:Y:S05]  /*8570*/  @!P0 BRA `(.L_x_205) ;  /* 0xfffffffc00f08947 */ /* 0x004fea000383ffff */
[----:B------:R-:W-:Y:S05]  /*8580*/  BRA `(.L_x_206) ;  /* 0xffffffb000e07947 */ /* 0x000fea000383ffff */
.L_x_67:
[----:B----4-:R-:W-:-:S07]  /*8590*/  MOV R0, UR4 ;  /* 0x0000000400007c02 */ /* 0x010fce0008000f00 */
.L_x_207:
[----:B-1----:R1:W2:Y:S02]  /*85a0*/  SYNCS.PHASECHK.TRANS64.TRYWAIT P0, [R0+URZ], R3 ;  /* 0x00000003000075a7 */ /* 0x0022a400080011ff */
[----:B--2---:R-:W-:Y:S05]  /*85b0*/  @!P0 NANOSLEEP.SYNCS 0x989680 ;  /* 0x009896800000895d */ /* 0x004fea0003900000 */
[----:B------:R-:W2:Y:S02]  /*85c0*/  @!P0 SYNCS.PHASECHK.TRANS64 P0, [R0+URZ], R3 ;  /* 0x00000003000085a7 */ /* 0x000ea400080010ff */
[----:B--2---:R-:W-:Y:S05]  /*85d0*/  @!P0 BRA `(.L_x_207) ;  /* 0xfffffffc00f08947 */ /* 0x004fea000383ffff */
[----:B------:R-:W-:Y:S05]  /*85e0*/  BRA `(.L_x_208) ;  /* 0xffffffb000ec7947 */ /* 0x000fea000383ffff */
.L_x_68:
[----:B----4-:R-:W-:-:S07]  /*85f0*/  MOV R0, UR4 ;  /* 0x0000000400007c02 */ /* 0x010fce0008000f00 */
.L_x_209:
[----:B-1----:R1:W2:Y:S02]  /*8600*/  SYNCS.PHASECHK.TRANS64.TRYWAIT P0, [R0+URZ], R3 ;  /* 0x00000003000075a7 */ /* 0x0022a400080011ff */
[----:B--2---:R-:W-:Y:S05]  /*8610*/  @!P0 NANOSLEEP.SYNCS 0x989680 ;  /* 0x009896800000895d */ /* 0x004fea0003900000 */
[----:B------:R-:W2:Y:S02]  /*8620*/  @!P0 SYNCS.PHASECHK.TRANS64 P0, [R0+URZ], R3 ;  /* 0x00000003000085a7 */ /* 0x000ea400080010ff */
[----:B--2---:R-:W-:Y:S05]  /*8630*/  @!P0 BRA `(.L_x_209) ;  /* 0xfffffffc00f08947 */ /* 0x004fea000383ffff */
[----:B------:R-:W-:Y:S05]  /*8640*/  BRA `(.L_x_210) ;  /* 0xffffffb000f87947 */ /* 0x000fea000383ffff */
.L_x_69:
[----:B----4-:R-:W-:-:S07]  /*8650*/  MOV R0, UR4 ;  /* 0x0000000400007c02 */ /* 0x010fce0008000f00 */
.L_x_211:
[----:B-1----:R1:W2:Y:S02]  /*8660*/  SYNCS.PHASECHK.TRANS64.TRYWAIT P0, [R0+URZ], R3 ;  /* 0x00000003000075a7 */ /* 0x0022a400080011ff */
[----:B--2---:R-:W-:Y:S05]  /*8670*/  @!P0 NANOSLEEP.SYNCS 0x989680 ;  /* 0x009896800000895d */ /* 0x004fea0003900000 */
[----:B------:R-:W2:Y:S02]  /*8680*/  @!P0 SYNCS.PHASECHK.TRANS64 P0, [R0+URZ], R3 ;  /* 0x00000003000085a7 */ /* 0x000ea400080010ff */
[----:B--2---:R-:W-:Y:S05]  /*8690*/  @!P0 BRA `(.L_x_211) ;  /* 0xfffffffc00f08947 */ /* 0x004fea000383ffff */
[----:B------:R-:W-:Y:S05]  /*86a0*/  BRA `(.L_x_212) ;  /* 0xffffffb400047947 */ /* 0x000fea000383ffff */
.L_x_70:
[----:B----4-:R-:W-:-:S07]  /*86b0*/  MOV R0, UR4 ;  /* 0x0000000400007c02 */ /* 0x010fce0008000f00 */
.L_x_213:
[----:B-1----:R1:W2:Y:S02]  /*86c0*/  SYNCS.PHASECHK.TRANS64.TRYWAIT P0, [R0+URZ], R3 ;  /* 0x00000003000075a7 */ /* 0x0022a400080011ff */
[----:B--2---:R-:W-:Y:S05]  /*86d0*/  @!P0 NANOSLEEP.SYNCS 0x989680 ;  /* 0x009896800000895d */ /* 0x004fea0003900000 */
[----:B------:R-:W2:Y:S02]  /*86e0*/  @!P0 SYNCS.PHASECHK.TRANS64 P0, [R0+URZ], R3 ;  /* 0x00000003000085a7 */ /* 0x000ea400080010ff */
[----:B--2---:R-:W-:Y:S05]  /*86f0*/  @!P0 BRA `(.L_x_213) ;  /* 0xfffffffc00f08947 */ /* 0x004fea000383ffff */
[----:B------:R-:W-:Y:S05]  /*8700*/  BRA `(.L_x_214) ;  /* 0xffffffb400107947 */ /* 0x000fea000383ffff */
.L_x_71:
[----:B----4-:R-:W-:-:S07]  /*8710*/  MOV R0, UR4 ;  /* 0x0000000400007c02 */ /* 0x010fce0008000f00 */
.L_x_215:
[----:B-1----:R1:W2:Y:S02]  /*8720*/  SYNCS.PHASECHK.TRANS64.TRYWAIT P0, [R0+URZ], R3 ;  /* 0x00000003000075a7 */ /* 0x0022a400080011ff */
[----:B--2---:R-:W-:Y:S05]  /*8730*/  @!P0 NANOSLEEP.SYNCS 0x989680 ;  /* 0x009896800000895d */ /* 0x004fea0003900000 */
[----:B------:R-:W2:Y:S02]  /*8740*/  @!P0 SYNCS.PHASECHK.TRANS64 P0, [R0+URZ], R3 ;  /* 0x00000003000085a7 */ /* 0x000ea400080010ff */
[----:B--2---:R-:W-:Y:S05]  /*8750*/  @!P0 BRA `(.L_x_215) ;  /* 0xfffffffc00f08947 */ /* 0x004fea000383ffff */
[----:B------:R-:W-:Y:S05]  /*8760*/  BRA `(.L_x_216) ;  /* 0xffffffb4001c7947 */ /* 0x000fea000383ffff */
.L_x_72:
[----:B----4-:R-:W-:-:S07]  /*8770*/  MOV R0, UR4 ;  /* 0x0000000400007c02 */ /* 0x010fce0008000f00 */
.L_x_217:
[----:B-1----:R1:W2:Y:S02]  /*8780*/  SYNCS.PHASECHK.TRANS64.TRYWAIT P0, [R0+URZ], R3 ;  /* 0x00000003000075a7 */ /* 0x0022a400080011ff */
[----:B--2---:R-:W-:Y:S05]  /*8790*/  @!P0 NANOSLEEP.SYNCS 0x989680 ;  /* 0x009896800000895d */ /* 0x004fea0003900000 */
[----:B------:R-:W2:Y:S02]  /*87a0*/  @!P0 SYNCS.PHASECHK.TRANS64 P0, [R0+URZ], R3 ;  /* 0x00000003000085a7 */ /* 0x000ea400080010ff */
[----:B--2---:R-:W-:Y:S05]  /*87b0*/  @!P0 BRA `(.L_x_217) ;  /* 0xfffffffc00f08947 */ /* 0x004fea000383ffff */
[----:B------:R-:W-:Y:S05]  /*87c0*/  BRA `(.L_x_218) ;  /* 0xffffffb400287947 */ /* 0x000fea000383ffff */
.L_x_73:
[----:B----4-:R-:W-:-:S07]  /*87d0*/  MOV R0, UR4 ;  /* 0x0000000400007c02 */ /* 0x010fce0008000f00 */
.L_x_219:
[----:B-1----:R1:W2:Y:S02]  /*87e0*/  SYNCS.PHASECHK.TRANS64.TRYWAIT P0, [R0+URZ], R3 ;  /* 0x00000003000075a7 */ /* 0x0022a400080011ff */
[----:B--2---:R-:W-:Y:S05]  /*87f0*/  @!P0 NANOSLEEP.SYNCS 0x989680 ;  /* 0x009896800000895d */ /* 0x004fea0003900000 */
[----:B------:R-:W2:Y:S02]  /*8800*/  @!P0 SYNCS.PHASECHK.TRANS64 P0, [R0+URZ], R3 ;  /* 0x00000003000085a7 */ /* 0x000ea400080010ff */
[----:B--2---:R-:W-:Y:S05]  /*8810*/  @!P0 BRA `(.L_x_219) ;  /* 0xfffffffc00f08947 */ /* 0x004fea000383ffff */
[----:B------:R-:W-:Y:S05]  /*8820*/  BRA `(.L_x_220) ;  /* 0xffffffb400347947 */ /* 0x000fea000383ffff */
.L_x_74:
[----:B----4-:R-:W-:-:S07]  /*8830*/  MOV R0, UR4 ;  /* 0x0000000400007c02 */ /* 0x010fce0008000f00 */
.L_x_221:
[----:B-1----:R1:W2:Y:S02]  /*8840*/  SYNCS.PHASECHK.TRANS64.TRYWAIT P0, [R0+URZ], R3 ;  /* 0x00000003000075a7 */ /* 0x0022a400080011ff */
[----:B--2---:R-:W-:Y:S05]  /*8850*/  @!P0 NANOSLEEP.SYNCS 0x989680 ;  /* 0x009896800000895d */ /* 0x004fea0003900000 */
[----:B------:R-:W2:Y:S02]  /*8860*/  @!P0 SYNCS.PHASECHK.TRANS64 P0, [R0+URZ], R3 ;  /* 0x00000003000085a7 */ /* 0x000ea400080010ff */
[----:B--2---:R-:W-:Y:S05]  /*8870*/  @!P0 BRA `(.L_x_221) ;  /* 0xfffffffc00f08947 */ /* 0x004fea000383ffff */
[----:B------:R-:W-:Y:S05]  /*8880*/  BRA `(.L_x_222) ;  /* 0xffffffb400407947 */ /* 0x000fea000383ffff */
.L_x_75:
[----:B----4-:R-:W-:-:S07]  /*8890*/  MOV R0, UR4 ;  /* 0x0000000400007c02 */ /* 0x010fce0008000f00 */
.L_x_223:
[----:B-1----:R1:W2:Y:S02]  /*88a0*/  SYNCS.PHASECHK.TRANS64.TRYWAIT P0, [R0+URZ], R3 ;  /* 0x00000003000075a7 */ /* 0x0022a400080011ff */
[----:B--2---:R-:W-:Y:S05]  /*88b0*/  @!P0 NANOSLEEP.SYNCS 0x989680 ;  /* 0x009896800000895d */ /* 0x004fea0003900000 */
[----:B------:R-:W2:Y:S02]  /*88c0*/  @!P0 SYNCS.PHASECHK.TRANS64 P0, [R0+URZ], R3 ;  /* 0x00000003000085a7 */ /* 0x000ea400080010ff */
[----:B--2---:R-:W-:Y:S05]  /*88d0*/  @!P0 BRA `(.L_x_223) ;  /* 0xfffffffc00f08947 */ /* 0x004fea000383ffff */
[----:B------:R-:W-:Y:S05]  /*88e0*/  BRA `(.L_x_224) ;  /* 0xffffffb4004c7947 */ /* 0x000fea000383ffff */
.L_x_76:
[----:B----4-:R-:W-:-:S07]  /*88f0*/  MOV R0, UR4 ;  /* 0x0000000400007c02 */ /* 0x010fce0008000f00 */
.L_x_225:
[----:B-1----:R1:W2:Y:S02]  /*8900*/  SYNCS.PHASECHK.TRANS64.TRYWAIT P0, [R0+URZ], R3 ;  /* 0x00000003000075a7 */ /* 0x0022a400080011ff */
[----:B--2---:R-:W-:Y:S05]  /*8910*/  @!P0 NANOSLEEP.SYNCS 0x989680 ;  /* 0x009896800000895d */ /* 0x004fea0003900000 */
[----:B------:R-:W2:Y:S02]  /*8920*/  @!P0 SYNCS.PHASECHK.TRANS64 P0, [R0+URZ], R3 ;  /* 0x00000003000085a7 */ /* 0x000ea400080010ff */
[----:B--2---:R-:W-:Y:S05]  /*8930*/  @!P0 BRA `(.L_x_225) ;  /* 0xfffffffc00f08947 */ /* 0x004fea000383ffff */
[----:B------:R-:W-:Y:S05]  /*8940*/  BRA `(.L_x_226) ;  /* 0xffffffb400587947 */ /* 0x000fea000383ffff */
.L_x_77:
[----:B----4-:R-:W-:-:S07]  /*8950*/  MOV R0, UR4 ;  /* 0x0000000400007c02 */ /* 0x010fce0008000f00 */
.L_x_227:
[----:B-1----:R1:W2:Y:S02]  /*8960*/  SYNCS.PHASECHK.TRANS64.TRYWAIT P0, [R0+URZ], R3 ;  /* 0x00000003000075a7 */ /* 0x0022a400080011ff */
[----:B--2---:R-:W-:Y:S05]  /*8970*/  @!P0 NANOSLEEP.SYNCS 0x989680 ;  /* 0x009896800000895d */ /* 0x004fea0003900000 */
[----:B------:R-:W2:Y:S02]  /*8980*/  @!P0 SYNCS.PHASECHK.TRANS64 P0, [R0+URZ], R3 ;  /* 0x00000003000085a7 */ /* 0x000ea400080010ff */
[----:B--2---:R-:W-:Y:S05]  /*8990*/  @!P0 BRA `(.L_x_227) ;  /* 0xfffffffc00f08947 */ /* 0x004fea000383ffff */
[----:B------:R-:W-:Y:S05]  /*89a0*/  BRA `(.L_x_228) ;  /* 0xffffffb400647947 */ /* 0x000fea000383ffff */
.L_x_78:
[----:B----4-:R-:W-:-:S07]  /*89b0*/  MOV R0, UR4 ;  /* 0x0000000400007c02 */ /* 0x010fce0008000f00 */
.L_x_229:
[----:B-1----:R1:W2:Y:S02]  /*89c0*/  SYNCS.PHASECHK.TRANS64.TRYWAIT P0, [R0+URZ], R3 ;  /* 0x00000003000075a7 */ /* 0x0022a400080011ff */
[----:B--2---:R-:W-:Y:S05]  /*89d0*/  @!P0 NANOSLEEP.SYNCS 0x989680 ;  /* 0x009896800000895d */ /* 0x004fea0003900000 */
[----:B------:R-:W2:Y:S02]  /*89e0*/  @!P0 SYNCS.PHASECHK.TRANS64 P0, [R0+URZ], R3 ;  /* 0x00000003000085a7 */ /* 0x000ea400080010ff */
[----:B--2---:R-:W-:Y:S05]  /*89f0*/  @!P0 BRA `(.L_x_229) ;  /* 0xfffffffc00f08947 */ /* 0x004fea000383ffff */
[----:B------:R-:W-:Y:S05]  /*8a00*/  BRA `(.L_x_230) ;  /* 0xffffffb400707947 */ /* 0x000fea000383ffff */
.L_x_79:
[----:B----4-:R-:W-:-:S07]  /*8a10*/  MOV R0, UR4 ;  /* 0x0000000400007c02 */ /* 0x010fce0008000f00 */
.L_x_231:
[----:B-1----:R1:W2:Y:S02]  /*8a20*/  SYNCS.PHASECHK.TRANS64.TRYWAIT P0, [R0+URZ], R3 ;  /* 0x00000003000075a7 */ /* 0x0022a400080011ff */
[----:B--2---:R-:W-:Y:S05]  /*8a30*/  @!P0 NANOSLEEP.SYNCS 0x989680 ;  /* 0x009896800000895d */ /* 0x004fea0003900000 */
[----:B------:R-:W2:Y:S02]  /*8a40*/  @!P0 SYNCS.PHASECHK.TRANS64 P0, [R0+URZ], R3 ;  /* 0x00000003000085a7 */ /* 0x000ea400080010ff */
[----:B--2---:R-:W-:Y:S05]  /*8a50*/  @!P0 BRA `(.L_x_231) ;  /* 0xfffffffc00f08947 */ /* 0x004fea000383ffff */
[----:B------:R-:W-:Y:S05]  /*8a60*/  BRA `(.L_x_232) ;  /* 0xffffffb4007c7947 */ /* 0x000fea000383ffff */
.L_x_80:
[----:B----4-:R-:W-:-:S07]  /*8a70*/  MOV R0, UR4 ;  /* 0x0000000400007c02 */ /* 0x010fce0008000f00 */
.L_x_233:
[----:B-1----:R1:W2:Y:S02]  /*8a80*/  SYNCS.PHASECHK.TRANS64.TRYWAIT P0, [R0+URZ], R3 ;  /* 0x00000003000075a7 */ /* 0x0022a400080011ff */
[----:B--2---:R-:W-:Y:S05]  /*8a90*/  @!P0 NANOSLEEP.SYNCS 0x989680 ;  /* 0x009896800000895d */ /* 0x004fea0003900000 */
[----:B------:R-:W2:Y:S02]  /*8aa0*/  @!P0 SYNCS.PHASECHK.TRANS64 P0, [R0+URZ], R3 ;  /* 0x00000003000085a7 */ /* 0x000ea400080010ff */
[----:B--2---:R-:W-:Y:S05]  /*8ab0*/  @!P0 BRA `(.L_x_233) ;  /* 0xfffffffc00f08947 */ /* 0x004fea000383ffff */
[----:B------:R-:W-:Y:S05]  /*8ac0*/  BRA `(.L_x_234) ;  /* 0xffffffb400887947 */ /* 0x000fea000383ffff */
.L_x_81:
[----:B----4-:R-:W-:-:S07]  /*8ad0*/  MOV R0, UR4 ;  /* 0x0000000400007c02 */ /* 0x010fce0008000f00 */
.L_x_235:
[----:B-1----:R1:W2:Y:S02]  /*8ae0*/  SYNCS.PHASECHK.TRANS64.TRYWAIT P0, [R0+URZ], R3 ;  /* 0x00000003000075a7 */ /* 0x0022a400080011ff */
[----:B--2---:R-:W-:Y:S05]  /*8af0*/  @!P0 NANOSLEEP.SYNCS 0x989680 ;  /* 0x009896800000895d */ /* 0x004fea0003900000 */
[----:B------:R-:W2:Y:S02]  /*8b00*/  @!P0 SYNCS.PHASECHK.TRANS64 P0, [R0+URZ], R3 ;  /* 0x00000003000085a7 */ /* 0x000ea400080010ff */
[----:B--2---:R-:W-:Y:S05]  /*8b10*/  @!P0 BRA `(.L_x_235) ;  /* 0xfffffffc00f08947 */ /* 0x004fea000383ffff */
[----:B------:R-:W-:Y:S05]  /*8b20*/  BRA `(.L_x_236) ;  /* 0xffffffb400947947 */ /* 0x000fea000383ffff */
.L_x_82:
[----:B----4-:R-:W-:-:S07]  /*8b30*/  MOV R0, UR4 ;  /* 0x0000000400007c02 */ /* 0x010fce0008000f00 */
.L_x_237:
[----:B-1----:R1:W2:Y:S02]  /*8b40*/  SYNCS.PHASECHK.TRANS64.TRYWAIT P0, [R0+URZ], R3 ;  /* 0x00000003000075a7 */ /* 0x0022a400080011ff */
[----:B--2---:R-:W-:Y:S05]  /*8b50*/  @!P0 NANOSLEEP.SYNCS 0x989680 ;  /* 0x009896800000895d */ /* 0x004fea0003900000 */
[----:B------:R-:W2:Y:S02]  /*8b60*/  @!P0 SYNCS.PHASECHK.TRANS64 P0, [R0+URZ], R3 ;  /* 0x00000003000085a7 */ /* 0x000ea400080010ff */
[----:B--2---:R-:W-:Y:S05]  /*8b70*/  @!P0 BRA `(.L_x_237) ;  /* 0xfffffffc00f08947 */ /* 0x004fea000383ffff */
[----:B------:R-:W-:Y:S05]  /*8b80*/  BRA `(.L_x_238) ;  /* 0xffffffb400a07947 */ /* 0x000fea000383ffff */
.L_x_83:
[----:B----4-:R-:W-:-:S07]  /*8b90*/  MOV R0, UR4 ;  /* 0x0000000400007c02 */ /* 0x010fce0008000f00 */
.L_x_239:
[----:B-1----:R1:W2:Y:S02]  /*8ba0*/  SYNCS.PHASECHK.TRANS64.TRYWAIT P0, [R0+URZ], R3 ;  /* 0x00000003000075a7 */ /* 0x0022a400080011ff */
[----:B--2---:R-:W-:Y:S05]  /*8bb0*/  @!P0 NANOSLEEP.SYNCS 0x989680 ;  /* 0x009896800000895d */ /* 0x004fea0003900000 */
[----:B------:R-:W2:Y:S02]  /*8bc0*/  @!P0 SYNCS.PHASECHK.TRANS64 P0, [R0+URZ], R3 ;  /* 0x00000003000085a7 */ /* 0x000ea400080010ff */
[----:B--2---:R-:W-:Y:S05]  /*8bd0*/  @!P0 BRA `(.L_x_239) ;  /* 0xfffffffc00f08947 */ /* 0x004fea000383ffff */
[----:B------:R-:W-:Y:S05]  /*8be0*/  BRA `(.L_x_240) ;  /* 0xffffffb400ac7947 */ /* 0x000fea000383ffff */
.L_x_84:
[----:B----4-:R-:W-:-:S07]  /*8bf0*/  MOV R0, UR4 ;  /* 0x0000000400007c02 */ /* 0x010fce0008000f00 */
.L_x_241:
[----:B-1----:R1:W2:Y:S02]  /*8c00*/  SYNCS.PHASECHK.TRANS64.TRYWAIT P0, [R0+URZ], R3 ;  /* 0x00000003000075a7 */ /* 0x0022a400080011ff */
[----:B--2---:R-:W-:Y:S05]  /*8c10*/  @!P0 NANOSLEEP.SYNCS 0x989680 ;  /* 0x009896800000895d */ /* 0x004fea0003900000 */
[----:B------:R-:W2:Y:S02]  /*8c20*/  @!P0 SYNCS.PHASECHK.TRANS64 P0, [R0+URZ], R3 ;  /* 0x00000003000085a7 */ /* 0x000ea400080010ff */
[----:B--2---:R-:W-:Y:S05]  /*8c30*/  @!P0 BRA `(.L_x_241) ;  /* 0xfffffffc00f08947 */ /* 0x004fea000383ffff */
[----:B------:R-:W-:Y:S05]  /*8c40*/  BRA `(.L_x_242) ;  /* 0xffffffb400b87947 */ /* 0x000fea000383ffff */
.L_x_87:
[----:B-1----:R1:W2:Y:S02]  /*8c50*/  SYNCS.PHASECHK.TRANS64.TRYWAIT P0, [R0+URZ+0x3a0], R5 ;  /* 0x0003a005000075a7 */ /* 0x0022a400080011ff */
[----:B--2---:R-:W-:Y:S05]  /*8c60*/  @!P0 NANOSLEEP.SYNCS 0x989680 ;  /* 0x009896800000895d */ /* 0x004fea0003900000 */
[----:B------:R-:W2:Y:S02]  /*8c70*/  @!P0 SYNCS.PHASECHK.TRANS64 P0, [R0+URZ+0x3a0], R5 ;  /* 0x0003a005000085a7 */ /* 0x000ea400080010ff */
[----:B--2---:R-:W-:Y:S05]  /*8c80*/  @!P0 BRA `(.L_x_87) ;  /* 0xfffffffc00f08947 */ /* 0x004fea000383ffff */
[----:B------:R-:W-:Y:S05]  /*8c90*/  BRA `(.L_x_243) ;  /* 0xffffffb800147947 */ /* 0x000fea000383ffff */
.L_x_88:
[----:B------:R-:W-:-:S07]  /*8ca0*/  MOV R0, UR5 ;  /* 0x0000000500007c02 */ /* 0x000fce0008000f00 */
.L_x_244:
[----:B-1----:R1:W2:Y:S02]  /*8cb0*/  SYNCS.PHASECHK.TRANS64.TRYWAIT P0, [R0+URZ+0x350], R5 ;  /* 0x00035005000075a7 */ /* 0x0022a400080011ff */
[----:B--2---:R-:W-:Y:S05]  /*8cc0*/  @!P0 NANOSLEEP.SYNCS 0x989680 ;  /* 0x009896800000895d */ /* 0x004fea0003900000 */
[----:B------:R-:W2:Y:S02]  /*8cd0*/  @!P0 SYNCS.PHASECHK.TRANS64 P0, [R0+URZ+0x350], R5 ;  /* 0x00035005000085a7 */ /* 0x000ea400080010ff */
[----:B--2---:R-:W-:Y:S05]  /*8ce0*/  @!P0 BRA `(.L_x_244) ;  /* 0xfffffffc00f08947 */ /* 0x004fea000383ffff */
[----:B------:R-:W-:Y:S05]  /*8cf0*/  BRA `(.L_x_245) ;  /* 0xffffffb800247947 */ /* 0x000fea000383ffff */
.L_x_89:
[----:B-1----:R1:W2:Y:S02]  /*8d00*/  SYNCS.PHASECHK.TRANS64.TRYWAIT P1, [R0+URZ+0x340], R5 ;  /* 0x00034005000075a7 */ /* 0x0022a400080211ff */
[----:B--2---:R-:W-:Y:S05]  /*8d10*/  @!P1 NANOSLEEP.SYNCS 0x989680 ;  /* 0x009896800000995d */ /* 0x004fea0003900000 */
[----:B------:R-:W2:Y:S02]  /*8d20*/  @!P1 SYNCS.PHASECHK.TRANS64 P1, [R0+URZ+0x340], R5 ;  /* 0x00034005000095a7 */ /* 0x000ea400080210ff */
[----:B--2---:R-:W-:Y:S05]  /*8d30*/  @!P1 BRA `(.L_x_89) ;  /* 0xfffffffc00f09947 */ /* 0x004fea000383ffff */
[----:B------:R-:W-:Y:S05]  /*8d40*/  BRA `(.L_x_246) ;  /* 0xffffffb800547947 */ /* 0x000fea000383ffff */
.L_x_92:
[----:B------:R-:W-:-:S07]  /*8d50*/  MOV R0, UR5 ;  /* 0x0000000500007c02 */ /* 0x000fce0008000f00 */
.L_x_247:
[----:B-1----:R1:W2:Y:S02]  /*8d60*/  SYNCS.PHASECHK.TRANS64.TRYWAIT P0, [R0+URZ+0x350], R3 ;  /* 0x00035003000075a7 */ /* 0x0022a400080011ff */
[----:B--2---:R-:W-:Y:S05]  /*8d70*/  @!P0 NANOSLEEP.SYNCS 0x989680 ;  /* 0x009896800000895d */ /* 0x004fea0003900000 */
[----:B------:R-:W2:Y:S02]  /*8d80*/  @!P0 SYNCS.PHASECHK.TRANS64 P0, [R0+URZ+0x350], R3 ;  /* 0x00035003000085a7 */ /* 0x000ea400080010ff */
[----:B--2---:R-:W-:Y:S05]  /*8d90*/  @!P0 BRA `(.L_x_247) ;  /* 0xfffffffc00f08947 */ /* 0x004fea000383ffff */
[----:B------:R-:W-:Y:S05]  /*8da0*/  BRA `(.L_x_91) ;  /* 0xffffffb800a87947 */ /* 0x000fea000383ffff */
.L_x_99:
[----:B-1----:R1:W2:Y:S02]  /*8db0*/  SYNCS.PHASECHK.TRANS64.TRYWAIT P1, [R0+URZ+0x340], R5 ;  /* 0x00034005000075a7 */ /* 0x0022a400080211ff */
[----:B--2---:R-:W-:Y:S05]  /*8dc0*/  @!P1 NANOSLEEP.SYNCS 0x989680 ;  /* 0x009896800000995d */ /* 0x004fea0003900000 */
[----:B------:R-:W2:Y:S02]  /*8dd0*/  @!P1 SYNCS.PHASECHK.TRANS64 P1, [R0+URZ+0x340], R5 ;  /* 0x00034005000095a7 */ /* 0x000ea400080210ff */
[----:B--2---:R-:W-:Y:S05]  /*8de0*/  @!P1 BRA `(.L_x_99) ;  /* 0xfffffffc00f09947 */ /* 0x004fea000383ffff */
[----:B------:R-:W-:Y:S05]  /*8df0*/  BRA `(.L_x_248) ;  /* 0xffffffc000087947 */ /* 0x000fea000383ffff */
.L_x_100:
[----:B------:R-:W-:-:S07]  /*8e00*/  MOV R3, UR8 ;  /* 0x0000000800037c02 */ /* 0x000fce0008000f00 */
.L_x_249:
[----:B-1----:R1:W2:Y:S02]  /*8e10*/  SYNCS.PHASECHK.TRANS64.TRYWAIT P0, [R3+URZ+0x380], R0 ;  /* 0x00038000030075a7 */ /* 0x0022a400080011ff */
[----:B--2---:R-:W-:Y:S05]  /*8e20*/  @!P0 NANOSLEEP.SYNCS 0x989680 ;  /* 0x009896800000895d */ /* 0x004fea0003900000 */
[----:B------:R-:W2:Y:S02]  /*8e30*/  @!P0 SYNCS.PHASECHK.TRANS64 P0, [R3+URZ+0x380], R0 ;  /* 0x00038000030085a7 */ /* 0x000ea400080010ff */
[----:B--2---:R-:W-:Y:S05]  /*8e40*/  @!P0 BRA `(.L_x_249) ;  /* 0xfffffffc00f08947 */ /* 0x004fea000383ffff */
[----:B------:R-:W-:Y:S05]  /*8e50*/  BRA `(.L_x_250) ;  /* 0xffffffc000587947 */ /* 0x000fea000383ffff */
.L_x_103:
[----:B------:R-:W-:Y:S07]  /*8e60*/  MOV R0, UR7 ;  /* 0x0000000700007c02 */ /* 0x000fee0008000f00 */
.L_x_251:
[----:B-1----:R1:W2:Y:S02]  /*8e70*/  SYNCS.PHASECHK.TRANS64.TRYWAIT P0, [R0+URZ], R3 ;  /* 0x00000003000075a7 */ /* 0x0022a400080011ff */
[----:B--2---:R-:W-:Y:S05]  /*8e80*/  @!P0 NANOSLEEP.SYNCS 0x989680 ;  /* 0x009896800000895d */ /* 0x004fea0003900000 */
[----:B------:R-:W2:Y:S02]  /*8e90*/  @!P0 SYNCS.PHASECHK.TRANS64 P0, [R0+URZ], R3 ;  /* 0x00000003000085a7 */ /* 0x000ea400080010ff */
[----:B--2---:R-:W-:Y:S05]  /*8ea0*/  @!P0 BRA `(.L_x_251) ;  /* 0xfffffffc00f08947 */ /* 0x004fea000383ffff */
[----:B------:R-:W-:Y:S05]  /*8eb0*/  BRA `(.L_x_102) ;  /* 0xffffffc000747947 */ /* 0x000fea000383ffff */
.L_x_106:
[----:B------:R-:W-:-:S07]  /*8ec0*/  MOV R0, UR5 ;  /* 0x0000000500007c02 */ /* 0x000fce0008000f00 */
.L_x_252:
[----:B--2---:R2:W3:Y:S02]  /*8ed0*/  SYNCS.PHASECHK.TRANS64.TRYWAIT P0, [R0+URZ], R3 ;  /* 0x00000003000075a7 */ /* 0x0044e400080011ff */
[----:B---3--:R-:W-:Y:S05]  /*8ee0*/  @!P0 NANOSLEEP.SYNCS 0x989680 ;  /* 0x009896800000895d */ /* 0x008fea0003900000 */
[----:B------:R-:W3:Y:S02]  /*8ef0*/  @!P0 SYNCS.PHASECHK.TRANS64 P0, [R0+URZ], R3 ;  /* 0x00000003000085a7 */ /* 0x000ee400080010ff */
[----:B---3--:R-:W-:Y:S05]  /*8f00*/  @!P0 BRA `(.L_x_252) ;  /* 0xfffffffc00f08947 */ /* 0x008fea000383ffff */
[----:B------:R-:W-:Y:S05]  /*8f10*/  BRA `(.L_x_253) ;  /* 0xffffffc400287947 */ /* 0x000fea000383ffff */
.L_x_107:
[----:B------:R-:W-:-:S07]  /*8f20*/  MOV R0, UR5 ;  /* 0x0000000500007c02 */ /* 0x000fce0008000f00 */
.L_x_254:
[----:B-1----:R1:W2:Y:S02]  /*8f30*/  SYNCS.PHASECHK.TRANS64.TRYWAIT P0, [R0+URZ], R3 ;  /* 0x00000003000075a7 */ /* 0x0022a400080011ff */
[----:B--2---:R-:W-:Y:S05]  /*8f40*/  @!P0 NANOSLEEP.SYNCS 0x989680 ;  /* 0x009896800000895d */ /* 0x004fea0003900000 */
[----:B------:R-:W2:Y:S02]  /*8f50*/  @!P0 SYNCS.PHASECHK.TRANS64 P0, [R0+URZ], R3 ;  /* 0x00000003000085a7 */ /* 0x000ea400080010ff */
[----:B--2---:R-:W-:Y:S05]  /*8f60*/  @!P0 BRA `(.L_x_254) ;  /* 0xfffffffc00f08947 */ /* 0x004fea000383ffff */
[----:B------:R-:W-:Y:S05]  /*8f70*/  BRA `(.L_x_255) ;  /* 0xffffffc400347947 */ /* 0x000fea000383ffff */
.L_x_108:
[----:B------:R-:W-:-:S07]  /*8f80*/  MOV R0, UR5 ;  /* 0x0000000500007c02 */ /* 0x000fce0008000f00 */
.L_x_256:
[----:B-1----:R1:W2:Y:S02]  /*8f90*/  SYNCS.PHASECHK.TRANS64.TRYWAIT P0, [R0+URZ], R3 ;  /* 0x00000003000075a7 */ /* 0x0022a400080011ff */
[----:B--2---:R-:W-:Y:S05]  /*8fa0*/  @!P0 NANOSLEEP.SYNCS 0x989680 ;  /* 0x009896800000895d */ /* 0x004fea0003900000 */
[----:B------:R-:W2:Y:S02]  /*8fb0*/  @!P0 SYNCS.PHASECHK.TRANS64 P0, [R0+URZ], R3 ;  /* 0x00000003000085a7 */ /* 0x000ea400080010ff */
[----:B--2---:R-:W-:Y:S05]  /*8fc0*/  @!P0 BRA `(.L_x_256) ;  /* 0xfffffffc00f08947 */ /* 0x004fea000383ffff */
[----:B------:R-:W-:Y:S05]  /*8fd0*/  BRA `(.L_x_257) ;  /* 0xffffffc400407947 */ /* 0x000fea000383ffff */
.L_x_109:
[----:B------:R-:W-:-:S07]  /*8fe0*/  MOV R0, UR7 ;  /* 0x0000000700007c02 */ /* 0x000fce0008000f00 */
.L_x_258:
[----:B-1----:R1:W2:Y:S02]  /*8ff0*/  SYNCS.PHASECHK.TRANS64.TRYWAIT P0, [R0+URZ], R3 ;  /* 0x00000003000075a7 */ /* 0x0022a400080011ff */
[----:B--2---:R-:W-:Y:S05]  /*9000*/  @!P0 NANOSLEEP.SYNCS 0x989680 ;  /* 0x009896800000895d */ /* 0x004fea0003900000 */
[----:B------:R-:W2:Y:S02]  /*9010*/  @!P0 SYNCS.PHASECHK.TRANS64 P0, [R0+URZ], R3 ;  /* 0x00000003000085a7 */ /* 0x000ea400080010ff */
[----:B--2---:R-:W-:Y:S05]  /*9020*/  @!P0 BRA `(.L_x_258) ;  /* 0xfffffffc00f08947 */ /* 0x004fea000383ffff */
[----:B------:R-:W-:Y:S05]  /*9030*/  BRA `(.L_x_259) ;  /* 0xffffffc4004c7947 */ /* 0x000fea000383ffff */
.L_x_114:
[----:B--2---:R2:W3:Y:S02]  /*9040*/  SYNCS.PHASECHK.TRANS64.TRYWAIT P0, [R0+URZ+0x340], R3 ;  /* 0x00034003000075a7 */ /* 0x0044e400080011ff */
[----:B---3--:R-:W-:Y:S05]  /*9050*/  @!P0 NANOSLEEP.SYNCS 0x989680 ;  /* 0x009896800000895d */ /* 0x008fea0003900000 */
[----:B------:R-:W3:Y:S02]  /*9060*/  @!P0 SYNCS.PHASECHK.TRANS64 P0, [R0+URZ+0x340], R3 ;  /* 0x00034003000085a7 */ /* 0x000ee400080010ff */
[----:B---3--:R-:W-:Y:S05]  /*9070*/  @!P0 BRA `(.L_x_114) ;  /* 0xfffffffc00f08947 */ /* 0x008fea000383ffff */
[----:B------:R-:W-:Y:S05]  /*9080*/  BRA `(.L_x_260) ;  /* 0xffffffc800447947 */ /* 0x000fea000383ffff */
.L_x_117:
[----:B------:R-:W-:Y:S07]  /*9090*/  MOV R0, UR13 ;  /* 0x0000000d00007c02 */ /* 0x000fee0008000f00 */
.L_x_261:
[----:B--2---:R2:W3:Y:S02]  /*90a0*/  SYNCS.PHASECHK.TRANS64.TRYWAIT P0, [R0+URZ+0x338], R3 ;  /* 0x00033803000075a7 */ /* 0x0044e400080011ff */
[----:B---3--:R-:W-:Y:S05]  /*90b0*/  @!P0 NANOSLEEP.SYNCS 0x989680 ;  /* 0x009896800000895d */ /* 0x008fea0003900000 */
[----:B------:R-:W3:Y:S02]  /*90c0*/  @!P0 SYNCS.PHASECHK.TRANS64 P0, [R0+URZ+0x338], R3 ;  /* 0x00033803000085a7 */ /* 0x000ee400080010ff */
[----:B---3--:R-:W-:Y:S05]  /*90d0*/  @!P0 BRA `(.L_x_261) ;  /* 0xfffffffc00f08947 */ /* 0x008fea000383ffff */
[----:B------:R-:W-:Y:S05]  /*90e0*/  BRA `(.L_x_116) ;  /* 0xffffffcc002c7947 */ /* 0x000fea000383ffff */
.L_x_120:
[----:B------:R-:W-:Y:S07]  /*90f0*/  MOV R3, UR14 ;  /* 0x0000000e00037c02 */ /* 0x000fee0008000f00 */
.L_x_262:
[----:B-1----:R1:W2:Y:S02]  /*9100*/  SYNCS.PHASECHK.TRANS64.TRYWAIT P2, [R3+URZ+0x320], R12 ;  /* 0x0003200c030075a7 */ /* 0x0022a400080411ff */
[----:B--2---:R-:W-:Y:S05]  /*9110*/  @!P2 NANOSLEEP.SYNCS 0x989680 ;  /* 0x009896800000a95d */ /* 0x004fea0003900000 */
[----:B------:R-:W2:Y:S02]  /*9120*/  @!P2 SYNCS.PHASECHK.TRANS64 P2, [R3+URZ+0x320], R12 ;  /* 0x0003200c0300a5a7 */ /* 0x000ea400080410ff */
[----:B--2---:R-:W-:Y:S05]  /*9130*/  @!P2 BRA `(.L_x_262) ;  /* 0xfffffffc00f0a947 */ /* 0x004fea000383ffff */
[----:B------:R-:W-:Y:S05]  /*9140*/  BRA `(.L_x_263) ;  /* 0xffffffcc00c87947 */ /* 0x000fea000383ffff */
.L_x_122:
[----:B------:R-:W-:-:S07]  /*9150*/  MOV R0, UR4 ;  /* 0x0000000400007c02 */ /* 0x000fce0008000f00 */
.L_x_264:
[----:B-1----:R1:W3:Y:S02]  /*9160*/  SYNCS.PHASECHK.TRANS64.TRYWAIT P0, [R0+URZ], R3 ;  /* 0x00000003000075a7 */ /* 0x0022e400080011ff */
[----:B---3--:R-:W-:Y:S05]  /*9170*/  @!P0 NANOSLEEP.SYNCS 0x989680 ;  /* 0x009896800000895d */ /* 0x008fea0003900000 */
[----:B------:R-:W3:Y:S02]  /*9180*/  @!P0 SYNCS.PHASECHK.TRANS64 P0, [R0+URZ], R3 ;  /* 0x00000003000085a7 */ /* 0x000ee400080010ff */
[----:B---3--:R-:W-:Y:S05]  /*9190*/  @!P0 BRA `(.L_x_264) ;  /* 0xfffffffc00f08947 */ /* 0x008fea000383ffff */
[----:B------:R-:W-:Y:S05]  /*91a0*/  BRA `(.L_x_265) ;  /* 0xffffffd000647947 */ /* 0x000fea000383ffff */
.L_x_124:
[----:B--2---:R2:W4:Y:S02]  /*91b0*/  SYNCS.PHASECHK.TRANS64.TRYWAIT P0, [R0+URZ+0x340], R3 ;  /* 0x00034003000075a7 */ /* 0x00452400080011ff */
[----:B----4-:R-:W-:Y:S05]  /*91c0*/  @!P0 NANOSLEEP.SYNCS 0x989680 ;  /* 0x009896800000895d */ /* 0x010fea0003900000 */
[----:B------:R-:W4:Y:S02]  /*91d0*/  @!P0 SYNCS.PHASECHK.TRANS64 P0, [R0+URZ+0x340], R3 ;  /* 0x00034003000085a7 */ /* 0x000f2400080010ff */
[----:B----4-:R-:W-:Y:S05]  /*91e0*/  @!P0 BRA `(.L_x_124) ;  /* 0xfffffffc00f08947 */ /* 0x010fea000383ffff */
[----:B------:R-:W-:Y:S05]  /*91f0*/  BRA `(.L_x_266) ;  /* 0xffffffd400347947 */ /* 0x000fea000383ffff */
.L_x_130:
[----:B------:R-:W-:Y:S07]  /*9200*/  MOV R0, UR4 ;  /* 0x0000000400007c02 */ /* 0x000fee0008000f00 */
.L_x_267:
[----:B-1----:R1:W2:Y:S02]  /*9210*/  SYNCS.PHASECHK.TRANS64.TRYWAIT P1, [R0+URZ+0x310], R11 ;  /* 0x0003100b000075a7 */ /* 0x0022a400080211ff */
[----:B--2---:R-:W-:Y:S05]  /*9220*/  @!P1 NANOSLEEP.SYNCS 0x989680 ;  /* 0x009896800000995d */ /* 0x004fea0003900000 */
[----:B------:R-:W2:Y:S02]  /*9230*/  @!P1 SYNCS.PHASECHK.TRANS64 P1, [R0+URZ+0x310], R11 ;  /* 0x0003100b000095a7 */ /* 0x000ea400080210ff */
[----:B--2---:R-:W-:Y:S05]  /*9240*/  @!P1 BRA `(.L_x_267) ;  /* 0xfffffffc00f09947 */ /* 0x004fea000383ffff */
[----:B------:R-:W-:Y:S05]  /*9250*/  BRA `(.L_x_129) ;  /* 0xffffffdc00847947 */ /* 0x000fea000383ffff */
.L_x_132:
[----:B------:R-:W-:Y:S07]  /*9260*/  MOV R3, UR55 ;  /* 0x0000003700037c02 */ /* 0x000fee0008000f00 */
.L_x_268:
[----:B---3--:R3:W1:Y:S02]  /*9270*/  SYNCS.PHASECHK.TRANS64.TRYWAIT P1, [R3+URZ+0x360], R20 ;  /* 0x00036014030075a7 */ /* 0x00866400080211ff */
[----:B-1----:R-:W-:Y:S05]  /*9280*/  @!P1 NANOSLEEP.SYNCS 0x989680 ;  /* 0x009896800000995d */ /* 0x002fea0003900000 */
[----:B------:R-:W1:Y:S02]  /*9290*/  @!P1 SYNCS.PHASECHK.TRANS64 P1, [R3+URZ+0x360], R20 ;  /* 0x00036014030095a7 */ /* 0x000e6400080210ff */
[----:B-1----:R-:W-:Y:S05]  /*92a0*/  @!P1 BRA `(.L_x_268) ;  /* 0xfffffffc00f09947 */ /* 0x002fea000383ffff */
[----:B------:R-:W-:Y:S05]  /*92b0*/  BRA `(.L_x_131) ;  /* 0xffffffdc00b87947 */ /* 0x000fea000383ffff */
        .weak           $__internal_0_$__cuda_sm10x_tcgen05_guardrail_trap_col_being_dealloced_not_returned_by_alloc
        .type           $__internal_0_$__cuda_sm10x_tcgen05_guardrail_trap_col_being_dealloced_not_returned_by_alloc,@function
        .size           $__internal_0_$__cuda_sm10x_tcgen05_guardrail_trap_col_being_dealloced_not_returned_by_alloc,($__internal_1_$__cuda_sm10x_tcgen05_guardrail_trap_phase_invalid_during_alloc - $__internal_0_$__cuda_sm10x_tcgen05_guardrail_trap_col_being_dealloced_not_returned_by_alloc)
$__internal_0_$__cuda_sm10x_tcgen05_guardrail_trap_col_being_dealloced_not_returned_by_alloc:
[----:B------:R-:W-:Y:S05]  /*92c0*/  BPT.TRAP 0x1 ;  /* 0x000000040000795c */ /* 0x000fea0000300000 */
[----:B------:R-:W-:-:S04]  /*92d0*/  HFMA2 R3, -RZ, RZ, 0, 0 ;  /* 0x00000000ff037431 */ /* 0x000fc800000001ff */
[----:B------:R-:W-:Y:S05]  /*92e0*/  RET.REL.NODEC R2 `(_ZN7cutlass13device_kernelINS_4gemm6kernel13GemmUniversalIN4cute5tupleIJiiiiEEENS1_10collective13CollectiveMmaINS1_35MainloopSm100TmaUmmaWarpSpecializedILi49ELi2ELi4ENS5_IJNS4_1CILi1EEESB_SB_EEEEENS5_IJNSA_ILi64EEENSA_ILi8EEENSA_ILi32EEEEEENS_6half_tENS5_IJlSB_lEEESI_NS5_IJSB_llEEENS4_8TiledMMAINS4_8MMA_AtomIJNS4_20SM100_MMA_F16BF16_SSISI_SI_fLi64ELi8ELNS4_4UMMA5MajorE0ELSP_1ELNSO_7ScaleInE0ELSQ_0EEEEEENS4_6LayoutISC_NS5_IJNSA_ILi0EEESU_SU_EEEEENS5_IJNS4_10UnderscoreESX_SX_EEEEENS4_13SM90_TMA_LOADENS4_14ComposedLayoutINS4_7SwizzleILi2ELi4ELi3EEENS4_18smem_ptr_flag_bitsILi16EEENST_INS5_IJSF_SG_EEENS5_IJSG_SB_EEEEEEEvNS4_8identityES10_NS11_INS12_ILi0ELi4ELi3EEES15_NST_INS5_IJSF_SF_EEENS5_IJSB_SF_EEEEEEEvS1A_EENS_8epilogue10collective18CollectiveEpilogueINS1H_23Sm100TmaWarpSpecializedILi2ELi1ELi4ELb1ELb0EEEJSH_NS5_IJNST_ISE_SB_EENST_ISF_SB_EEEEESI_SJ_SI_SJ_NS1H_6fusion15FusionCallbacksIS1L_NS1P_17LinearCombinationISI_fSI_fLNS_15FloatRoundStyleE2EEESH_S1O_JEEENS4_5SM1004TMEM4LOAD26SM100_TMEM_LOAD_16dp256b1xES10_NS11_IS1B_S15_NST_IS1C_NS5_IJSF_SB_EEEEEEENS4_17SM75_U32x2_LDSM_NENS4_14SM90_TMA_STOREES21_NS4_17SM90_U32x2_STSM_NENS4_39AutoVectorizingCopyWithAssumedAlignmentILi128EEEEEEvvEEEEvNT_6ParamsE) ;  /* 0xffffff6c02447950 */ /* 0x000fea0003c3ffff */
        .weak           $__internal_1_$__cuda_sm10x_tcgen05_guardrail_trap_phase_invalid_during_alloc
        .type           $__internal_1_$__cuda_sm10x_tcgen05_guardrail_trap_phase_invalid_during_alloc,@function
        .size           $__internal_1_$__cuda_sm10x_tcgen05_guardrail_trap_phase_invalid_during_alloc,($__internal_2_$__cuda_sm10x_tcgen05_guardrail_trap_unallocated_columns_being_dealloced - $__internal_1_$__cuda_sm10x_tcgen05_guardrail_trap_phase_invalid_during_alloc)
$__internal_1_$__cuda_sm10x_tcgen05_guardrail_trap_phase_invalid_during_alloc:
[----:B------:R-:W-:Y:S05]  /*92f0*/  BPT.TRAP 0x1 ;  /* 0x000000040000795c */ /* 0x000fea0000300000 */
[----:B------:R-:W-:-:S04]  /*9300*/  MOV R3, 0x0 ;  /* 0x0000000000037802 */ /* 0x000fc80000000f00 */
[----:B------:R-:W-:Y:S05]  /*9310*/  RET.REL.NODEC R2 `(_ZN7cutlass13device_kernelINS_4gemm6kernel13GemmUniversalIN4cute5tupleIJiiiiEEENS1_10collective13CollectiveMmaINS1_35MainloopSm100TmaUmmaWarpSpecializedILi49ELi2ELi4ENS5_IJNS4_1CILi1EEESB_SB_EEEEENS5_IJNSA_ILi64EEENSA_ILi8EEENSA_ILi32EEEEEENS_6half_tENS5_IJlSB_lEEESI_NS5_IJSB_llEEENS4_8TiledMMAINS4_8MMA_AtomIJNS4_20SM100_MMA_F16BF16_SSISI_SI_fLi64ELi8ELNS4_4UMMA5MajorE0ELSP_1ELNSO_7ScaleInE0ELSQ_0EEEEEENS4_6LayoutISC_NS5_IJNSA_ILi0EEESU_SU_EEEEENS5_IJNS4_10UnderscoreESX_SX_EEEEENS4_13SM90_TMA_LOADENS4_14ComposedLayoutINS4_7SwizzleILi2ELi4ELi3EEENS4_18smem_ptr_flag_bitsILi16EEENST_INS5_IJSF_SG_EEENS5_IJSG_SB_EEEEEEEvNS4_8identityES10_NS11_INS12_ILi0ELi4ELi3EEES15_NST_INS5_IJSF_SF_EEENS5_IJSB_SF_EEEEEEEvS1A_EENS_8epilogue10collective18CollectiveEpilogueINS1H_23Sm100TmaWarpSpecializedILi2ELi1ELi4ELb1ELb0EEEJSH_NS5_IJNST_ISE_SB_EENST_ISF_SB_EEEEESI_SJ_SI_SJ_NS1H_6fusion15FusionCallbacksIS1L_NS1P_17LinearCombinationISI_fSI_fLNS_15FloatRoundStyleE2EEESH_S1O_JEEENS4_5SM1004TMEM4LOAD26SM100_TMEM_LOAD_16dp256b1xES10_NS11_IS1B_S15_NST_IS1C_NS5_IJSF_SB_EEEEEEENS4_17SM75_U32x2_LDSM_NENS4_14SM90_TMA_STOREES21_NS4_17SM90_U32x2_STSM_NENS4_39AutoVectorizingCopyWithAssumedAlignmentILi128EEEEEEvvEEEEvNT_6ParamsE) ;  /* 0xffffff6c02387950 */ /* 0x000fea0003c3ffff */
        .weak           $__internal_2_$__cuda_sm10x_tcgen05_guardrail_trap_unallocated_columns_being_dealloced
        .type           $__internal_2_$__cuda_sm10x_tcgen05_guardrail_trap_unallocated_columns_being_dealloced,@function
        .size           $__internal_2_$__cuda_sm10x_tcgen05_guardrail_trap_unallocated_columns_being_dealloced,(.L_x_270 - $__internal_2_$__cuda_sm10x_tcgen05_guardrail_trap_unallocated_columns_being_dealloced)
$__internal_2_$__cuda_sm10x_tcgen05_guardrail_trap_unallocated_columns_being_dealloced:
[----:B------:R-:W-:Y:S05]  /*9320*/  BPT.TRAP 0x1 ;  /* 0x000000040000795c */ /* 0x000fea0000300000 */
[----:B------:R-:W-:-:S04]  /*9330*/  HFMA2 R3, -RZ, RZ, 0, 0 ;  /* 0x00000000ff037431 */ /* 0x000fc800000001ff */
[----:B------:R-:W-:Y:S05]  /*9340*/  RET.REL.NODEC R2 `(_ZN7cutlass13device_kernelINS_4gemm6kernel13GemmUniversalIN4cute5tupleIJiiiiEEENS1_10collective13CollectiveMmaINS1_35MainloopSm100TmaUmmaWarpSpecializedILi49ELi2ELi4ENS5_IJNS4_1CILi1EEESB_SB_EEEEENS5_IJNSA_ILi64EEENSA_ILi8EEENSA_ILi32EEEEEENS_6half_tENS5_IJlSB_lEEESI_NS5_IJSB_llEEENS4_8TiledMMAINS4_8MMA_AtomIJNS4_20SM100_MMA_F16BF16_SSISI_SI_fLi64ELi8ELNS4_4UMMA5MajorE0ELSP_1ELNSO_7ScaleInE0ELSQ_0EEEEEENS4_6LayoutISC_NS5_IJNSA_ILi0EEESU_SU_EEEEENS5_IJNS4_10UnderscoreESX_SX_EEEEENS4_13SM90_TMA_LOADENS4_14ComposedLayoutINS4_7SwizzleILi2ELi4ELi3EEENS4_18smem_ptr_flag_bitsILi16EEENST_INS5_IJSF_SG_EEENS5_IJSG_SB_EEEEEEEvNS4_8identityES10_NS11_INS12_ILi0ELi4ELi3EEES15_NST_INS5_IJSF_SF_EEENS5_IJSB_SF_EEEEEEEvS1A_EENS_8epilogue10collective18CollectiveEpilogueINS1H_23Sm100TmaWarpSpecializedILi2ELi1ELi4ELb1ELb0EEEJSH_NS5_IJNST_ISE_SB_EENST_ISF_SB_EEEEESI_SJ_SI_SJ_NS1H_6fusion15FusionCallbacksIS1L_NS1P_17LinearCombinationISI_fSI_fLNS_15FloatRoundStyleE2EEESH_S1O_JEEENS4_5SM1004TMEM4LOAD26SM100_TMEM_LOAD_16dp256b1xES10_NS11_IS1B_S15_NST_IS1C_NS5_IJSF_SB_EEEEEEENS4_17SM75_U32x2_LDSM_NENS4_14SM90_TMA_STOREES21_NS4_17SM90_U32x2_STSM_NENS4_39AutoVectorizingCopyWithAssumedAlignmentILi128EEEEEEvvEEEEvNT_6ParamsE) ;  /* 0xffffff6c022c7950 */ /* 0x000fea0003c3ffff */
.L_x_269:
[----:B------:R-:W-:-:S00]  /*9350*/  BRA `(.L_x_269) ;  /* 0xfffffffc00fc7947 */ /* 0x000fc0000383ffff */
[----:B------:R-:W-:-:S00]  /*9360*/  NOP ;  /* 0x0000000000007918 */ /* 0x000fc00000000000 */
        /* <DEDUP_REMOVED lines=9> */
.L_x_270:


//--------------------- .nv.global.init           --------------------------
	.section	.nv.global.init,"aw",@progbits
.nv.global.init:
	.type		$str$26,@object
	.size		$str$26,($str$25 - $str$26)
$str$26:
        /*0000*/ 	.byte	0x2f, 0x74, 0x6d, 0x70, 0x2f, 0x63, 0x75, 0x74, 0x6c, 0x61, 0x73, 0x73, 0x5f, 0x73, 0x77, 0x65
        /*0010*/ 	.byte	0x65, 0x70, 0x5f, 0x73, 0x72, 0x63, 0x2f, 0x69, 0x6e, 0x63, 0x6c, 0x75, 0x64, 0x65, 0x2f, 0x63
        /*0020*/ 	.byte	0x75, 0x74, 0x65, 0x2f, 0x61, 0x74, 0x6f, 0x6d, 0x2f, 0x63, 0x6f, 0x70, 0x79, 0x5f, 0x74, 0x72
        /*0030*/ 	.byte	0x61, 0x69, 0x74, 0x73, 0x5f, 0x73, 0x6d, 0x31, 0x30, 0x30, 0x2e, 0x68, 0x70, 0x70, 0x00
	.type		$str$25,@object
	.size		$str$25,(__unnamed_1 - $str$25)
$str$25:
        /*003f*/ 	.byte	0x28, 0x28, 0x75, 0x69, 0x6e, 0x74, 0x33, 0x32, 0x5f, 0x74, 0x28, 0x74, 0x68, 0x72, 0x65, 0x61
        /*004f*/ 	.byte	0x64, 0x49, 0x64, 0x78, 0x2e, 0x78, 0x29, 0x20, 0x2f, 0x20, 0x33, 0x32, 0x29, 0x20, 0x25, 0x20
        /*005f*/ 	.byte	0x34, 0x29, 0x20, 0x3d, 0x3d, 0x20, 0x28, 0x28, 0x28, 0x74, 0x6d, 0x65, 0x6d, 0x5f, 0x61, 0x64
        /*006f*/ 	.byte	0x64, 0x72, 0x20, 0x3e, 0x3e, 0x20, 0x31, 0x36, 0x29, 0x20, 0x2f, 0x20, 0x33, 0x32, 0x29, 0x20
        /*007f*/ 	.byte	0x25, 0x20, 0x34, 0x29, 0x00
	.type		__unnamed_1,@object
	.size		__unnamed_1,(.L_1 - __unnamed_1)
__unnamed_1:
        /*0084*/ 	.byte	0x63, 0x6f, 0x6e, 0x73, 0x74, 0x65, 0x78, 0x70, 0x72, 0x20, 0x76, 0x6f, 0x69, 0x64, 0x20, 0x63
        /* <DEDUP_REMOVED lines=39> */
        /*0304*/ 	.byte	0x3a, 0x43, 0x3c, 0x30, 0x3e, 0x3e, 0x3e, 0x3e, 0x5d, 0x00
.L_1:


//--------------------- .nv.shared._ZN7cutlass13device_kernelINS_4gemm6kernel13GemmUniversalIN4cute5tupleIJiiiiEEENS1_10collective13CollectiveMmaINS1_35MainloopSm100TmaUmmaWarpSpecializedILi49ELi2ELi4ENS5_IJNS4_1CILi1EEESB_SB_EEEEENS5_IJNSA_ILi64EEENSA_ILi8EEENSA_ILi32EEEEEENS_6half_tENS5_IJlSB_lEEESI_NS5_IJSB_llEEENS4_8TiledMMAINS4_8MMA_AtomIJNS4_20SM100_MMA_F16BF16_SSISI_SI_fLi64ELi8ELNS4_4UMMA5MajorE0ELSP_1ELNSO_7ScaleInE0ELSQ_0EEEEEENS4_6LayoutISC_NS5_IJNSA_ILi0EEESU_SU_EEEEENS5_IJNS4_10UnderscoreESX_SX_EEEEENS4_13SM90_TMA_LOADENS4_14ComposedLayoutINS4_7SwizzleILi2ELi4ELi3EEENS4_18smem_ptr_flag_bitsILi16EEENST_INS5_IJSF_SG_EEENS5_IJSG_SB_EEEEEEEvNS4_8identityES10_NS11_INS12_ILi0ELi4ELi3EEES15_NST_INS5_IJSF_SF_EEENS5_IJSB_SF_EEEEEEEvS1A_EENS_8epilogue10collective18CollectiveEpilogueINS1H_23Sm100TmaWarpSpecializedILi2ELi1ELi4ELb1ELb0EEEJSH_NS5_IJNST_ISE_SB_EENST_ISF_SB_EEEEESI_SJ_SI_SJ_NS1H_6fusion15FusionCallbacksIS1L_NS1P_17LinearCombinationISI_fSI_fLNS_15FloatRoundStyleE2EEESH_S1O_JEEENS4_5SM1004TMEM4LOAD26SM100_TMEM_LOAD_16dp256b1xES10_NS11_IS1B_S15_NST_IS1C_NS5_IJSF_SB_EEEEEEENS4_17SM75_U32x2_LDSM_NENS4_14SM90_TMA_STOREES21_NS4_17SM90_U32x2_STSM_NENS4_39AutoVectorizingCopyWithAssumedAlignmentILi128EEEEEEvvEEEEvNT_6ParamsE --------------------------
	.section	.nv.shared._ZN7cutlass13device_kernelINS_4gemm6kernel13GemmUniversalIN4cute5tupleIJiiiiEEENS1_10collective13CollectiveMmaINS1_35MainloopSm100TmaUmmaWarpSpecializedILi49ELi2ELi4ENS5_IJNS4_1CILi1EEESB_SB_EEEEENS5_IJNSA_ILi64EEENSA_ILi8EEENSA_ILi32EEEEEENS_6half_tENS5_IJlSB_lEEESI_NS5_IJSB_llEEENS4_8TiledMMAINS4_8MMA_AtomIJNS4_20SM100_MMA_F16BF16_SSISI_SI_fLi64ELi8ELNS4_4UMMA5MajorE0ELSP_1ELNSO_7ScaleInE0ELSQ_0EEEEEENS4_6LayoutISC_NS5_IJNSA_ILi0EEESU_SU_EEEEENS5_IJNS4_10UnderscoreESX_SX_EEEEENS4_13SM90_TMA_LOADENS4_14ComposedLayoutINS4_7SwizzleILi2ELi4ELi3EEENS4_18smem_ptr_flag_bitsILi16EEENST_INS5_IJSF_SG_EEENS5_IJSG_SB_EEEEEEEvNS4_8identityES10_NS11_INS12_ILi0ELi4ELi3EEES15_NST_INS5_IJSF_SF_EEENS5_IJSB_SF_EEEEEEEvS1A_EENS_8epilogue10collective18CollectiveEpilogueINS1H_23Sm100TmaWarpSpecializedILi2ELi1ELi4ELb1ELb0EEEJSH_NS5_IJNST_ISE_SB_EENST_ISF_SB_EEEEESI_SJ_SI_SJ_NS1H_6fusion15FusionCallbacksIS1L_NS1P_17LinearCombinationISI_fSI_fLNS_15FloatRoundStyleE2EEESH_S1O_JEEENS4_5SM1004TMEM4LOAD26SM100_TMEM_LOAD_16dp256b1xES10_NS11_IS1B_S15_NST_IS1C_NS5_IJSF_SB_EEEEEEENS4_17SM75_U32x2_LDSM_NENS4_14SM90_TMA_STOREES21_NS4_17SM90_U32x2_STSM_NENS4_39AutoVectorizingCopyWithAssumedAlignmentILi128EEEEEEvvEEEEvNT_6ParamsE,"aw",@nobits
	.sectionflags	@""
	.align	16
	.zero		1024


//--------------------- .nv.shared.reserved.0     --------------------------
	.section	.nv.shared.reserved.0,"aw",@nobits
	.weak		__nv_reservedSMEM_offset_0_alias
	.size		__nv_reservedSMEM_offset_0_alias, 0, 64
	.other		__nv_reservedSMEM_offset_0_alias,@"STO_CUDA_RESERVED_SHARED STV_DEFAULT"
__nv_reservedSMEM_offset_0_alias:
	.zero		0
.nv.shared.reserved.0:
	.zero		64
	.weak		__nv_reservedSMEM_tcgen05_partition
	.type		__nv_reservedSMEM_tcgen05_partition,@object
	.size		__nv_reservedSMEM_tcgen05_partition,(.L_0 - __nv_reservedSMEM_tcgen05_partition)
__nv_reservedSMEM_tcgen05_partition:
	.zero		32
.L_0:


//--------------------- .nv.global                --------------------------
	.section	.nv.global,"aw",@nobits
.nv.global:
	.type		_ZN39_INTERNAL_14a72d24_4_k_cu_eb122fb9_27644cute1_E,@object
	.size		_ZN39_INTERNAL_14a72d24_4_k_cu_eb122fb9_27644cute1_E,(_ZN39_INTERNAL_14a72d24_4_k_cu_eb122fb9_27644cuda3std3__45__cpo6cbeginE - _ZN39_INTERNAL_14a72d24_4_k_cu_eb122fb9_27644cute1_E)
_ZN39_INTERNAL_14a72d24_4_k_cu_eb122fb9_27644cute1_E:
	.zero		1
	.type		_ZN39_INTERNAL_14a72d24_4_k_cu_eb122fb9_27644cuda3std3__45__cpo6cbeginE,@object
	.size		_ZN39_INTERNAL_14a72d24_4_k_cu_eb122fb9_27644cuda3std3__45__cpo6cbeginE,(_ZN39_INTERNAL_14a72d24_4_k_cu_eb122fb9_27644cuda3std3__48in_placeE - _ZN39_INTERNAL_14a72d24_4_k_cu_eb122fb9_27644cuda3std3__45__cpo6cbeginE)
_ZN39_INTERNAL_14a72d24_4_k_cu_eb122fb9_27644cuda3std3__45__cpo6cbeginE:
	.zero		1
	.type		_ZN39_INTERNAL_14a72d24_4_k_cu_eb122fb9_27644cuda3std3__48in_placeE,@object
	.size		_ZN39_INTERNAL_14a72d24_4_k_cu_eb122fb9_27644cuda3std3__48in_placeE,(_ZN39_INTERNAL_14a72d24_4_k_cu_eb122fb9_27644cuda3std6ranges3__45__cpo9iter_moveE - _ZN39_INTERNAL_14a72d24_4_k_cu_eb122fb9_27644cuda3std3__48in_placeE)
_ZN39_INTERNAL_14a72d24_4_k_cu_eb122fb9_27644cuda3std3__48in_placeE:
	.zero		1
	.type		_ZN39_INTERNAL_14a72d24_4_k_cu_eb122fb9_27644cuda3std6ranges3__45__cpo9iter_moveE,@object
	.size		_ZN39_INTERNAL_14a72d24_4_k_cu_eb122fb9_27644cuda3std6ranges3__45__cpo9iter_moveE,(_ZN39_INTERNAL_14a72d24_4_k_cu_eb122fb9_27644cuda3std3__45__cpo5beginE - _ZN39_INTERNAL_14a72d24_4_k_cu_eb122fb9_27644cuda3std6ranges3__45__cpo9iter_moveE)
_ZN39_INTERNAL_14a72d24_4_k_cu_eb122fb9_27644cuda3std6ranges3__45__cpo9iter_moveE:
	.zero		1
	.type		_ZN39_INTERNAL_14a72d24_4_k_cu_eb122fb9_27644cuda3std3__45__cpo5beginE,@object
	.size		_ZN39_INTERNAL_14a72d24_4_k_cu_eb122fb9_27644cuda3std3__45__cpo5beginE,(_ZN39_INTERNAL_14a72d24_4_k_cu_eb122fb9_27644cuda3std3__441_GLOBAL__N__14a72d24_4_k_cu_eb122fb9_27646ignoreE - _ZN39_INTERNAL_14a72d24_4_k_cu_eb122fb9_27644cuda3std3__45__cpo5beginE)
_ZN39_INTERNAL_14a72d24_4_k_cu_eb122fb9_27644cuda3std3__45__cpo5beginE:
	.zero		1
	.type		_ZN39_INTERNAL_14a72d24_4_k_cu_eb122fb9_27644cuda3std3__441_GLOBAL__N__14a72d24_4_k_cu_eb122fb9_27646ignoreE,@object
	.size		_ZN39_INTERNAL_14a72d24_4_k_cu_eb122fb9_27644cuda3std3__441_GLOBAL__N__14a72d24_4_k_cu_eb122fb9_27646ignoreE,(_ZN39_INTERNAL_14a72d24_4_k_cu_eb122fb9_27644cute7productE - _ZN39_INTERNAL_14a72d24_4_k_cu_eb122fb9_27644cuda3std3__441_GLOBAL__N__14a72d24_4_k_cu_eb122fb9_27646ignoreE)
_ZN39_INTERNAL_14a72d24_4_k_cu_eb122fb9_27644cuda3std3__441_GLOBAL__N__14a72d24_4_k_cu_eb122fb9_27646ignoreE:
	.zero		1
	.type		_ZN39_INTERNAL_14a72d24_4_k_cu_eb122fb9_27644cute7productE,@object
	.size		_ZN39_INTERNAL_14a72d24_4_k_cu_eb122fb9_27644cute7productE,(_ZN39_INTERNAL_14a72d24_4_k_cu_eb122fb9_27644cuda3std3__45__cpo3endE - _ZN39_INTERNAL_14a72d24_4_k_cu_eb122fb9_27644cute7productE)
_ZN39_INTERNAL_14a72d24_4_k_cu_eb122fb9_27644cute7productE:
	.zero		1
	.type		_ZN39_INTERNAL_14a72d24_4_k_cu_eb122fb9_27644cuda3std3__45__cpo3endE,@object
	.size		_ZN39_INTERNAL_14a72d24_4_k_cu_eb122fb9_27644cuda3std3__45__cpo3endE,(_ZN39_INTERNAL_14a72d24_4_k_cu_eb122fb9_27644cuda3std3__419piecewise_constructE - _ZN39_INTERNAL_14a72d24_4_k_cu_eb122fb9_27644cuda3std3__45__cpo3endE)
_ZN39_INTERNAL_14a72d24_4_k_cu_eb122fb9_27644cuda3std3__45__cpo3endE:
	.zero		1
	.type		_ZN39_INTERNAL_14a72d24_4_k_cu_eb122fb9_27644cuda3std3__419piecewise_constructE,@object
	.size		_ZN39_INTERNAL_14a72d24_4_k_cu_eb122fb9_27644cuda3std3__419piecewise_constructE,(_ZN39_INTERNAL_14a72d24_4_k_cu_eb122fb9_27644cuda3std3__45__cpo4cendE - _ZN39_INTERNAL_14a72d24_4_k_cu_eb122fb9_27644cuda3std3__419piecewise_constructE)
_ZN39_INTERNAL_14a72d24_4_k_cu_eb122fb9_27644cuda3std3__419piecewise_constructE:
	.zero		1
	.type		_ZN39_INTERNAL_14a72d24_4_k_cu_eb122fb9_27644cuda3std3__45__cpo4cendE,@object
	.size		_ZN39_INTERNAL_14a72d24_4_k_cu_eb122fb9_27644cuda3std3__45__cpo4cendE,(_ZN39_INTERNAL_14a72d24_4_k_cu_eb122fb9_27644cuda3std6ranges3__45__cpo4swapE - _ZN39_INTERNAL_14a72d24_4_k_cu_eb122fb9_27644cuda3std3__45__cpo4cendE)
_ZN39_INTERNAL_14a72d24_4_k_cu_eb122fb9_27644cuda3std3__45__cpo4cendE:
	.zero		1
	.type		_ZN39_INTERNAL_14a72d24_4_k_cu_eb122fb9_27644cuda3std6ranges3__45__cpo4swapE,@object
	.size		_ZN39_INTERNAL_14a72d24_4_k_cu_eb122fb9_27644cuda3std6ranges3__45__cpo4swapE,(.L_9 - _ZN39_INTERNAL_14a72d24_4_k_cu_eb122fb9_27644cuda3std6ranges3__45__cpo4swapE)
_ZN39_INTERNAL_14a72d24_4_k_cu_eb122fb9_27644cuda3std6ranges3__45__cpo4swapE:
	.zero		1
.L_9:


//--------------------- .nv.constant0._ZN7cutlass13device_kernelINS_4gemm6kernel13GemmUniversalIN4cute5tupleIJiiiiEEENS1_10collective13CollectiveMmaINS1_35MainloopSm100TmaUmmaWarpSpecializedILi49ELi2ELi4ENS5_IJNS4_1CILi1EEESB_SB_EEEEENS5_IJNSA_ILi64EEENSA_ILi8EEENSA_ILi32EEEEEENS_6half_tENS5_IJlSB_lEEESI_NS5_IJSB_llEEENS4_8TiledMMAINS4_8MMA_AtomIJNS4_20SM100_MMA_F16BF16_SSISI_SI_fLi64ELi8ELNS4_4UMMA5MajorE0ELSP_1ELNSO_7ScaleInE0ELSQ_0EEEEEENS4_6LayoutISC_NS5_IJNSA_ILi0EEESU_SU_EEEEENS5_IJNS4_10UnderscoreESX_SX_EEEEENS4_13SM90_TMA_LOADENS4_14ComposedLayoutINS4_7SwizzleILi2ELi4ELi3EEENS4_18smem_ptr_flag_bitsILi16EEENST_INS5_IJSF_SG_EEENS5_IJSG_SB_EEEEEEEvNS4_8identityES10_NS11_INS12_ILi0ELi4ELi3EEES15_NST_INS5_IJSF_SF_EEENS5_IJSB_SF_EEEEEEEvS1A_EENS_8epilogue10collective18CollectiveEpilogueINS1H_23Sm100TmaWarpSpecializedILi2ELi1ELi4ELb1ELb0EEEJSH_NS5_IJNST_ISE_SB_EENST_ISF_SB_EEEEESI_SJ_SI_SJ_NS1H_6fusion15FusionCallbacksIS1L_NS1P_17LinearCombinationISI_fSI_fLNS_15FloatRoundStyleE2EEESH_S1O_JEEENS4_5SM1004TMEM4LOAD26SM100_TMEM_LOAD_16dp256b1xES10_NS11_IS1B_S15_NST_IS1C_NS5_IJSF_SB_EEEEEEENS4_17SM75_U32x2_LDSM_NENS4_14SM90_TMA_STOREES21_NS4_17SM90_U32x2_STSM_NENS4_39AutoVectorizingCopyWithAssumedAlignmentILi128EEEEEEvvEEEEvNT_6ParamsE --------------------------
	.section	.nv.constant0._ZN7cutlass13device_kernelINS_4gemm6kernel13GemmUniversalIN4cute5tupleIJiiiiEEENS1_10collective13CollectiveMmaINS1_35MainloopSm100TmaUmmaWarpSpecializedILi49ELi2ELi4ENS5_IJNS4_1CILi1EEESB_SB_EEEEENS5_IJNSA_ILi64EEENSA_ILi8EEENSA_ILi32EEEEEENS_6half_tENS5_IJlSB_lEEESI_NS5_IJSB_llEEENS4_8TiledMMAINS4_8MMA_AtomIJNS4_20SM100_MMA_F16BF16_SSISI_SI_fLi64ELi8ELNS4_4UMMA5MajorE0ELSP_1ELNSO_7ScaleInE0ELSQ_0EEEEEENS4_6LayoutISC_NS5_IJNSA_ILi0EEESU_SU_EEEEENS5_IJNS4_10UnderscoreESX_SX_EEEEENS4_13SM90_TMA_LOADENS4_14ComposedLayoutINS4_7SwizzleILi2ELi4ELi3EEENS4_18smem_ptr_flag_bitsILi16EEENST_INS5_IJSF_SG_EEENS5_IJSG_SB_EEEEEEEvNS4_8identityES10_NS11_INS12_ILi0ELi4ELi3EEES15_NST_INS5_IJSF_SF_EEENS5_IJSB_SF_EEEEEEEvS1A_EENS_8epilogue10collective18CollectiveEpilogueINS1H_23Sm100TmaWarpSpecializedILi2ELi1ELi4ELb1ELb0EEEJSH_NS5_IJNST_ISE_SB_EENST_ISF_SB_EEEEESI_SJ_SI_SJ_NS1H_6fusion15FusionCallbacksIS1L_NS1P_17LinearCombinationISI_fSI_fLNS_15FloatRoundStyleE2EEESH_S1O_JEEENS4_5SM1004TMEM4LOAD26SM100_TMEM_LOAD_16dp256b1xES10_NS11_IS1B_S15_NST_IS1C_NS5_IJSF_SB_EEEEEEENS4_17SM75_U32x2_LDSM_NENS4_14SM90_TMA_STOREES21_NS4_17SM90_U32x2_STSM_NENS4_39AutoVectorizingCopyWithAssumedAlignmentILi128EEEEEEvvEEEEvNT_6ParamsE,"a",@progbits
	.sectionflags	@""
	.align	4
.nv.constant0._ZN7cutlass13device_kernelINS_4gemm6kernel13GemmUniversalIN4cute5tupleIJiiiiEEENS1_10collective13CollectiveMmaINS1_35MainloopSm100TmaUmmaWarpSpecializedILi49ELi2ELi4ENS5_IJNS4_1CILi1EEESB_SB_EEEEENS5_IJNSA_ILi64EEENSA_ILi8EEENSA_ILi32EEEEEENS_6half_tENS5_IJlSB_lEEESI_NS5_IJSB_llEEENS4_8TiledMMAINS4_8MMA_AtomIJNS4_20SM100_MMA_F16BF16_SSISI_SI_fLi64ELi8ELNS4_4UMMA5MajorE0ELSP_1ELNSO_7ScaleInE0ELSQ_0EEEEEENS4_6LayoutISC_NS5_IJNSA_ILi0EEESU_SU_EEEEENS5_IJNS4_10UnderscoreESX_SX_EEEEENS4_13SM90_TMA_LOADENS4_14ComposedLayoutINS4_7SwizzleILi2ELi4ELi3EEENS4_18smem_ptr_flag_bitsILi16EEENST_INS5_IJSF_SG_EEENS5_IJSG_SB_EEEEEEEvNS4_8identityES10_NS11_INS12_ILi0ELi4ELi3EEES15_NST_INS5_IJSF_SF_EEENS5_IJSB_SF_EEEEEEEvS1A_EENS_8epilogue10collective18CollectiveEpilogueINS1H_23Sm100TmaWarpSpecializedILi2ELi1ELi4ELb1ELb0EEEJSH_NS5_IJNST_ISE_SB_EENST_ISF_SB_EEEEESI_SJ_SI_SJ_NS1H_6fusion15FusionCallbacksIS1L_NS1P_17LinearCombinationISI_fSI_fLNS_15FloatRoundStyleE2EEESH_S1O_JEEENS4_5SM1004TMEM4LOAD26SM100_TMEM_LOAD_16dp256b1xES10_NS11_IS1B_S15_NST_IS1C_NS5_IJSF_SB_EEEEEEENS4_17SM75_U32x2_LDSM_NENS4_14SM90_TMA_STOREES21_NS4_17SM90_U32x2_STSM_NENS4_39AutoVectorizingCopyWithAssumedAlignmentILi128EEEEEEvvEEEEvNT_6ParamsE:
	.zero		2944


//--------------------- SYMBOLS --------------------------

	.type		.nv.reservedSmem.offset0,@object
	.size		.nv.reservedSmem.offset0,0x4
	.type		.nv.reservedSmem.cap,@object
	.size		.nv.reservedSmem.cap,0x4
	.type		__assertfail,@function
